//
// Generated by NVIDIA NVVM Compiler
//
// Compiler Build ID: CL-36424714
// Cuda compilation tools, release 13.0, V13.0.88
// Based on NVVM 20.0.0
//

.version 9.0
.target sm_100
.address_size 64

	// .globl	_ZN3cub18CUB_300001_SM_10006detail11EmptyKernelIvEEvv
.global .align 1 .b8 _ZN30_INTERNAL_bfe74f73_4_k_cu_main4cuda3std3__45__cpo5beginE[1];
.global .align 1 .b8 _ZN30_INTERNAL_bfe74f73_4_k_cu_main4cuda3std3__45__cpo3endE[1];
.global .align 1 .b8 _ZN30_INTERNAL_bfe74f73_4_k_cu_main4cuda3std3__45__cpo6cbeginE[1];
.global .align 1 .b8 _ZN30_INTERNAL_bfe74f73_4_k_cu_main4cuda3std3__45__cpo4cendE[1];
.global .align 1 .b8 _ZN30_INTERNAL_bfe74f73_4_k_cu_main4cuda3std3__45__cpo6rbeginE[1];
.global .align 1 .b8 _ZN30_INTERNAL_bfe74f73_4_k_cu_main4cuda3std3__45__cpo4rendE[1];
.global .align 1 .b8 _ZN30_INTERNAL_bfe74f73_4_k_cu_main4cuda3std3__45__cpo7crbeginE[1];
.global .align 1 .b8 _ZN30_INTERNAL_bfe74f73_4_k_cu_main4cuda3std3__45__cpo5crendE[1];
.global .align 1 .b8 _ZN30_INTERNAL_bfe74f73_4_k_cu_main4cuda3std3__432_GLOBAL__N__bfe74f73_4_k_cu_main6ignoreE[1];
.global .align 1 .b8 _ZN30_INTERNAL_bfe74f73_4_k_cu_main4cuda3std3__419piecewise_constructE[1];
.global .align 1 .b8 _ZN30_INTERNAL_bfe74f73_4_k_cu_main4cuda3std3__48in_placeE[1];
.global .align 1 .b8 _ZN30_INTERNAL_bfe74f73_4_k_cu_main4cuda3std3__420unreachable_sentinelE[1];
.global .align 1 .b8 _ZN30_INTERNAL_bfe74f73_4_k_cu_main4cuda3std3__47nulloptE[1];
.global .align 1 .b8 _ZN30_INTERNAL_bfe74f73_4_k_cu_main4cuda3std3__48unexpectE[1];
.global .align 1 .b8 _ZN30_INTERNAL_bfe74f73_4_k_cu_main4cuda3std6ranges3__45__cpo4swapE[1];
.global .align 1 .b8 _ZN30_INTERNAL_bfe74f73_4_k_cu_main4cuda3std6ranges3__45__cpo9iter_moveE[1];
.global .align 1 .b8 _ZN30_INTERNAL_bfe74f73_4_k_cu_main4cuda3std6ranges3__45__cpo5beginE[1];
.global .align 1 .b8 _ZN30_INTERNAL_bfe74f73_4_k_cu_main4cuda3std6ranges3__45__cpo3endE[1];
.global .align 1 .b8 _ZN30_INTERNAL_bfe74f73_4_k_cu_main4cuda3std6ranges3__45__cpo6cbeginE[1];
.global .align 1 .b8 _ZN30_INTERNAL_bfe74f73_4_k_cu_main4cuda3std6ranges3__45__cpo4cendE[1];
.global .align 1 .b8 _ZN30_INTERNAL_bfe74f73_4_k_cu_main4cuda3std6ranges3__45__cpo7advanceE[1];
.global .align 1 .b8 _ZN30_INTERNAL_bfe74f73_4_k_cu_main4cuda3std6ranges3__45__cpo9iter_swapE[1];
.global .align 1 .b8 _ZN30_INTERNAL_bfe74f73_4_k_cu_main4cuda3std6ranges3__45__cpo4nextE[1];
.global .align 1 .b8 _ZN30_INTERNAL_bfe74f73_4_k_cu_main4cuda3std6ranges3__45__cpo4prevE[1];
.global .align 1 .b8 _ZN30_INTERNAL_bfe74f73_4_k_cu_main4cuda3std6ranges3__45__cpo4dataE[1];
.global .align 1 .b8 _ZN30_INTERNAL_bfe74f73_4_k_cu_main4cuda3std6ranges3__45__cpo5cdataE[1];
.global .align 1 .b8 _ZN30_INTERNAL_bfe74f73_4_k_cu_main4cuda3std6ranges3__45__cpo4sizeE[1];
.global .align 1 .b8 _ZN30_INTERNAL_bfe74f73_4_k_cu_main4cuda3std6ranges3__45__cpo5ssizeE[1];
.global .align 1 .b8 _ZN30_INTERNAL_bfe74f73_4_k_cu_main4cuda3std6ranges3__45__cpo8distanceE[1];
.global .align 1 .b8 _ZN30_INTERNAL_bfe74f73_4_k_cu_main6thrust24THRUST_300001_SM_1000_NS8cuda_cub3parE[1];
.global .align 1 .b8 _ZN30_INTERNAL_bfe74f73_4_k_cu_main6thrust24THRUST_300001_SM_1000_NS8cuda_cub10par_nosyncE[1];
.global .align 1 .b8 _ZN30_INTERNAL_bfe74f73_4_k_cu_main6thrust24THRUST_300001_SM_1000_NS6system6detail10sequential3seqE[1];
.global .align 1 .b8 _ZN30_INTERNAL_bfe74f73_4_k_cu_main6thrust24THRUST_300001_SM_1000_NS12placeholders2_1E[1];
.global .align 1 .b8 _ZN30_INTERNAL_bfe74f73_4_k_cu_main6thrust24THRUST_300001_SM_1000_NS12placeholders2_2E[1];
.global .align 1 .b8 _ZN30_INTERNAL_bfe74f73_4_k_cu_main6thrust24THRUST_300001_SM_1000_NS12placeholders2_3E[1];
.global .align 1 .b8 _ZN30_INTERNAL_bfe74f73_4_k_cu_main6thrust24THRUST_300001_SM_1000_NS12placeholders2_4E[1];
.global .align 1 .b8 _ZN30_INTERNAL_bfe74f73_4_k_cu_main6thrust24THRUST_300001_SM_1000_NS12placeholders2_5E[1];
.global .align 1 .b8 _ZN30_INTERNAL_bfe74f73_4_k_cu_main6thrust24THRUST_300001_SM_1000_NS12placeholders2_6E[1];
.global .align 1 .b8 _ZN30_INTERNAL_bfe74f73_4_k_cu_main6thrust24THRUST_300001_SM_1000_NS12placeholders2_7E[1];
.global .align 1 .b8 _ZN30_INTERNAL_bfe74f73_4_k_cu_main6thrust24THRUST_300001_SM_1000_NS12placeholders2_8E[1];
.global .align 1 .b8 _ZN30_INTERNAL_bfe74f73_4_k_cu_main6thrust24THRUST_300001_SM_1000_NS12placeholders2_9E[1];
.global .align 1 .b8 _ZN30_INTERNAL_bfe74f73_4_k_cu_main6thrust24THRUST_300001_SM_1000_NS12placeholders3_10E[1];
.global .align 1 .b8 _ZN30_INTERNAL_bfe74f73_4_k_cu_main6thrust24THRUST_300001_SM_1000_NS3seqE[1];

.visible .entry _ZN3cub18CUB_300001_SM_10006detail11EmptyKernelIvEEvv()
{


	ret;

}
	// .globl	_ZN3cub18CUB_300001_SM_10006detail8for_each13static_kernelINS2_12policy_hub_t12policy_500_tEmN6thrust24THRUST_300001_SM_1000_NS8cuda_cub20__uninitialized_fill7functorINS7_10device_ptrIfEEfEEEEvT0_T1_
.visible .entry _ZN3cub18CUB_300001_SM_10006detail8for_each13static_kernelINS2_12policy_hub_t12policy_500_tEmN6thrust24THRUST_300001_SM_1000_NS8cuda_cub20__uninitialized_fill7functorINS7_10device_ptrIfEEfEEEEvT0_T1_(
	.param .u64 _ZN3cub18CUB_300001_SM_10006detail8for_each13static_kernelINS2_12policy_hub_t12policy_500_tEmN6thrust24THRUST_300001_SM_1000_NS8cuda_cub20__uninitialized_fill7functorINS7_10device_ptrIfEEfEEEEvT0_T1__param_0,
	.param .align 8 .b8 _ZN3cub18CUB_300001_SM_10006detail8for_each13static_kernelINS2_12policy_hub_t12policy_500_tEmN6thrust24THRUST_300001_SM_1000_NS8cuda_cub20__uninitialized_fill7functorINS7_10device_ptrIfEEfEEEEvT0_T1__param_1[16]
)
.maxntid 256
{
	.reg .pred 	%p<4>;
	.reg .b16 	%rs<5>;
	.reg .b32 	%r<10>;
	.reg .b32 	%f<3>;
	.reg .b64 	%rd<16>;

	ld.param.f32 	%f2, [_ZN3cub18CUB_300001_SM_10006detail8for_each13static_kernelINS2_12policy_hub_t12policy_500_tEmN6thrust24THRUST_300001_SM_1000_NS8cuda_cub20__uninitialized_fill7functorINS7_10device_ptrIfEEfEEEEvT0_T1__param_1+8];
	ld.param.u64 	%rd4, [_ZN3cub18CUB_300001_SM_10006detail8for_each13static_kernelINS2_12policy_hub_t12policy_500_tEmN6thrust24THRUST_300001_SM_1000_NS8cuda_cub20__uninitialized_fill7functorINS7_10device_ptrIfEEfEEEEvT0_T1__param_1];
	ld.param.u64 	%rd5, [_ZN3cub18CUB_300001_SM_10006detail8for_each13static_kernelINS2_12policy_hub_t12policy_500_tEmN6thrust24THRUST_300001_SM_1000_NS8cuda_cub20__uninitialized_fill7functorINS7_10device_ptrIfEEfEEEEvT0_T1__param_0];
	mov.u32 	%r7, %ctaid.x;
	mul.wide.u32 	%rd1, %r7, 512;
	sub.s64 	%rd2, %rd5, %rd1;
	setp.lt.u64 	%p1, %rd2, 512;
	@%p1 bra 	$L__BB1_2;
	mov.u32 	%r9, %tid.x;
	cvta.to.global.u64 	%rd11, %rd4;
	cvt.u64.u32 	%rd12, %r9;
	add.s64 	%rd13, %rd1, %rd12;
	shl.b64 	%rd14, %rd13, 2;
	add.s64 	%rd15, %rd11, %rd14;
	st.global.f32 	[%rd15], %f2;
	st.global.f32 	[%rd15+1024], %f2;
	bra.uni 	$L__BB1_6;
$L__BB1_2:
	cvta.to.global.u64 	%rd6, %rd4;
	mov.u32 	%r1, %tid.x;
	cvt.u64.u32 	%rd7, %r1;
	setp.le.u64 	%p2, %rd2, %rd7;
	add.s64 	%rd8, %rd1, %rd7;
	shl.b64 	%rd9, %rd8, 2;
	add.s64 	%rd3, %rd6, %rd9;
	@%p2 bra 	$L__BB1_4;
	st.global.f32 	[%rd3], %f2;
$L__BB1_4:
	add.s32 	%r8, %r1, 256;
	cvt.u64.u32 	%rd10, %r8;
	setp.le.u64 	%p3, %rd2, %rd10;
	@%p3 bra 	$L__BB1_6;
	st.global.f32 	[%rd3+1024], %f2;
$L__BB1_6:
	ret;

}
	// .globl	_ZN3cub18CUB_300001_SM_10006detail8for_each13static_kernelINS2_12policy_hub_t12policy_500_tElNS2_12op_wrapper_tIl17arbitrary_functorN6thrust24THRUST_300001_SM_1000_NS12zip_iteratorIN4cuda3std3__45tupleIJNS9_6detail15normal_iteratorINS9_10device_ptrIfEEEESJ_SJ_SJ_EEEEEEEEEvT0_T1_
.visible .entry _ZN3cub18CUB_300001_SM_10006detail8for_each13static_kernelINS2_12policy_hub_t12policy_500_tElNS2_12op_wrapper_tIl17arbitrary_functorN6thrust24THRUST_300001_SM_1000_NS12zip_iteratorIN4cuda3std3__45tupleIJNS9_6detail15normal_iteratorINS9_10device_ptrIfEEEESJ_SJ_SJ_EEEEEEEEEvT0_T1_(
	.param .u64 _ZN3cub18CUB_300001_SM_10006detail8for_each13static_kernelINS2_12policy_hub_t12policy_500_tElNS2_12op_wrapper_tIl17arbitrary_functorN6thrust24THRUST_300001_SM_1000_NS12zip_iteratorIN4cuda3std3__45tupleIJNS9_6detail15normal_iteratorINS9_10device_ptrIfEEEESJ_SJ_SJ_EEEEEEEEEvT0_T1__param_0,
	.param .align 8 .b8 _ZN3cub18CUB_300001_SM_10006detail8for_each13static_kernelINS2_12policy_hub_t12policy_500_tElNS2_12op_wrapper_tIl17arbitrary_functorN6thrust24THRUST_300001_SM_1000_NS12zip_iteratorIN4cuda3std3__45tupleIJNS9_6detail15normal_iteratorINS9_10device_ptrIfEEEESJ_SJ_SJ_EEEEEEEEEvT0_T1__param_1[40]
)
.maxntid 256
{
	.reg .pred 	%p<4>;
	.reg .b16 	%rs<9>;
	.reg .b32 	%r<16>;
	.reg .b32 	%f<17>;
	.reg .b64 	%rd<38>;

	ld.param.u64 	%rd12, [_ZN3cub18CUB_300001_SM_10006detail8for_each13static_kernelINS2_12policy_hub_t12policy_500_tElNS2_12op_wrapper_tIl17arbitrary_functorN6thrust24THRUST_300001_SM_1000_NS12zip_iteratorIN4cuda3std3__45tupleIJNS9_6detail15normal_iteratorINS9_10device_ptrIfEEEESJ_SJ_SJ_EEEEEEEEEvT0_T1__param_1+24];
	ld.param.u64 	%rd11, [_ZN3cub18CUB_300001_SM_10006detail8for_each13static_kernelINS2_12policy_hub_t12policy_500_tElNS2_12op_wrapper_tIl17arbitrary_functorN6thrust24THRUST_300001_SM_1000_NS12zip_iteratorIN4cuda3std3__45tupleIJNS9_6detail15normal_iteratorINS9_10device_ptrIfEEEESJ_SJ_SJ_EEEEEEEEEvT0_T1__param_1+16];
	ld.param.u64 	%rd10, [_ZN3cub18CUB_300001_SM_10006detail8for_each13static_kernelINS2_12policy_hub_t12policy_500_tElNS2_12op_wrapper_tIl17arbitrary_functorN6thrust24THRUST_300001_SM_1000_NS12zip_iteratorIN4cuda3std3__45tupleIJNS9_6detail15normal_iteratorINS9_10device_ptrIfEEEESJ_SJ_SJ_EEEEEEEEEvT0_T1__param_1+8];
	ld.param.u64 	%rd9, [_ZN3cub18CUB_300001_SM_10006detail8for_each13static_kernelINS2_12policy_hub_t12policy_500_tElNS2_12op_wrapper_tIl17arbitrary_functorN6thrust24THRUST_300001_SM_1000_NS12zip_iteratorIN4cuda3std3__45tupleIJNS9_6detail15normal_iteratorINS9_10device_ptrIfEEEESJ_SJ_SJ_EEEEEEEEEvT0_T1__param_1];
	ld.param.u64 	%rd13, [_ZN3cub18CUB_300001_SM_10006detail8for_each13static_kernelINS2_12policy_hub_t12policy_500_tElNS2_12op_wrapper_tIl17arbitrary_functorN6thrust24THRUST_300001_SM_1000_NS12zip_iteratorIN4cuda3std3__45tupleIJNS9_6detail15normal_iteratorINS9_10device_ptrIfEEEESJ_SJ_SJ_EEEEEEEEEvT0_T1__param_0];
	mov.u32 	%r11, %ctaid.x;
	mul.wide.u32 	%rd1, %r11, 512;
	sub.s64 	%rd2, %rd13, %rd1;
	setp.lt.s64 	%p1, %rd2, 512;
	@%p1 bra 	$L__BB2_2;
	mov.u32 	%r15, %tid.x;
	cvta.to.global.u64 	%rd27, %rd12;
	cvta.to.global.u64 	%rd28, %rd11;
	cvta.to.global.u64 	%rd29, %rd10;
	cvta.to.global.u64 	%rd30, %rd9;
	cvt.u64.u32 	%rd31, %r15;
	add.s64 	%rd32, %rd1, %rd31;
	shl.b64 	%rd33, %rd32, 2;
	add.s64 	%rd34, %rd30, %rd33;
	add.s64 	%rd35, %rd29, %rd33;
	add.s64 	%rd36, %rd28, %rd33;
	add.s64 	%rd37, %rd27, %rd33;
	ld.global.f32 	%f9, [%rd34];
	ld.global.f32 	%f10, [%rd35];
	ld.global.f32 	%f11, [%rd36];
	fma.rn.f32 	%f12, %f10, %f11, %f9;
	st.global.f32 	[%rd37], %f12;
	ld.global.f32 	%f13, [%rd34+1024];
	ld.global.f32 	%f14, [%rd35+1024];
	ld.global.f32 	%f15, [%rd36+1024];
	fma.rn.f32 	%f16, %f14, %f15, %f13;
	st.global.f32 	[%rd37+1024], %f16;
	bra.uni 	$L__BB2_6;
$L__BB2_2:
	cvta.to.global.u64 	%rd3, %rd9;
	cvta.to.global.u64 	%rd4, %rd10;
	cvta.to.global.u64 	%rd5, %rd11;
	cvta.to.global.u64 	%rd6, %rd12;
	mov.u32 	%r12, %tid.x;
	cvt.s64.s32 	%rd7, %rd2;
	cvt.u64.u32 	%rd8, %r12;
	setp.le.s64 	%p2, %rd7, %rd8;
	@%p2 bra 	$L__BB2_4;
	add.s64 	%rd14, %rd1, %rd8;
	shl.b64 	%rd15, %rd14, 2;
	add.s64 	%rd16, %rd3, %rd15;
	add.s64 	%rd17, %rd4, %rd15;
	add.s64 	%rd18, %rd5, %rd15;
	add.s64 	%rd19, %rd6, %rd15;
	ld.global.f32 	%f1, [%rd16];
	ld.global.f32 	%f2, [%rd17];
	ld.global.f32 	%f3, [%rd18];
	fma.rn.f32 	%f4, %f2, %f3, %f1;
	st.global.f32 	[%rd19], %f4;
$L__BB2_4:
	cvt.u32.u64 	%r13, %rd8;
	add.s32 	%r14, %r13, 256;
	cvt.u64.u32 	%rd20, %r14;
	setp.le.s64 	%p3, %rd7, %rd20;
	@%p3 bra 	$L__BB2_6;
	add.s64 	%rd21, %rd1, %rd8;
	shl.b64 	%rd22, %rd21, 2;
	add.s64 	%rd23, %rd3, %rd22;
	add.s64 	%rd24, %rd4, %rd22;
	add.s64 	%rd25, %rd5, %rd22;
	add.s64 	%rd26, %rd6, %rd22;
	ld.global.f32 	%f5, [%rd23+1024];
	ld.global.f32 	%f6, [%rd24+1024];
	ld.global.f32 	%f7, [%rd25+1024];
	fma.rn.f32 	%f8, %f6, %f7, %f5;
	st.global.f32 	[%rd26+1024], %f8;
$L__BB2_6:
	ret;

}


// ===== COMPILED SASS (sm_100) =====

	.target	sm_100

	.elftype	@"ET_EXEC"


//--------------------- .note.nv.tkinfo           --------------------------
	.section	.note.nv.tkinfo,"",@"SHT_NOTE"
	.sectionflags	@"SHF_NOTE_NV_TKINFO"
	.tkinfo
        /*0018*/ 	.word	0x00000002
        /*0030*/ 	.string	""
        /*0030*/ 	.string	"ptxas"
        /*0030*/ 	.string	"Cuda compilation tools, release 13.0, V13.0.88"
        /*0030*/ 	.string	"Build cuda_13.0.r13.0/compiler.36424714_0"
        /*0030*/ 	.string	"-arch sm_100 -m 64 "



//--------------------- .note.nv.cuinfo           --------------------------
	.section	.note.nv.cuinfo,"",@"SHT_NOTE"
	.sectionflags	@"SHF_NOTE_NV_CUINFO"
        /*0018*/ 	.short	0x0002
        /*001a*/ 	.short	0x0064
        /*001c*/ 	.short	0x0082
	.zero		2


//--------------------- .nv.info                  --------------------------
	.section	.nv.info,"",@"SHT_CUDA_INFO"
	.align	4


	//----- nvinfo : EIATTR_REGCOUNT
	.align		4
        /*0000*/ 	.byte	0x04, 0x2f
        /*0002*/ 	.short	(.L_44 - .L_43)
	.align		4
.L_43:
        /*0004*/ 	.word	index@(_ZN3cub18CUB_300001_SM_10006detail11EmptyKernelIvEEvv)
        /*0008*/ 	.word	0x00000004


	//----- nvinfo : EIATTR_FRAME_SIZE
	.align		4
.L_44:
        /*000c*/ 	.byte	0x04, 0x11
        /*000e*/ 	.short	(.L_46 - .L_45)
	.align		4
.L_45:
        /*0010*/ 	.word	index@(_ZN3cub18CUB_300001_SM_10006detail11EmptyKernelIvEEvv)
        /*0014*/ 	.word	0x00000000


	//----- nvinfo : EIATTR_REGCOUNT
	.align		4
.L_46:
        /*0018*/ 	.byte	0x04, 0x2f
        /*001a*/ 	.short	(.L_48 - .L_47)
	.align		4
.L_47:
        /*001c*/ 	.word	index@(_ZN3cub18CUB_300001_SM_10006detail8for_each13static_kernelINS2_12policy_hub_t12policy_500_tEmN6thrust24THRUST_300001_SM_1000_NS8cuda_cub20__uninitialized_fill7functorINS7_10device_ptrIfEEfEEEEvT0_T1_)
        /*0020*/ 	.word	0x00000008


	//----- nvinfo : EIATTR_FRAME_SIZE
	.align		4
.L_48:
        /*0024*/ 	.byte	0x04, 0x11
        /*0026*/ 	.short	(.L_50 - .L_49)
	.align		4
.L_49:
        /*0028*/ 	.word	index@(_ZN3cub18CUB_300001_SM_10006detail8for_each13static_kernelINS2_12policy_hub_t12policy_500_tEmN6thrust24THRUST_300001_SM_1000_NS8cuda_cub20__uninitialized_fill7functorINS7_10device_ptrIfEEfEEEEvT0_T1_)
        /*002c*/ 	.word	0x00000000


	//----- nvinfo : EIATTR_REGCOUNT
	.align		4
.L_50:
        /*0030*/ 	.byte	0x04, 0x2f
        /*0032*/ 	.short	(.L_52 - .L_51)
	.align		4
.L_51:
        /*0034*/ 	.word	index@(_ZN3cub18CUB_300001_SM_10006detail8for_each13static_kernelINS2_12policy_hub_t12policy_500_tElNS2_12op_wrapper_tIl17arbitrary_functorN6thrust24THRUST_300001_SM_1000_NS12zip_iteratorIN4cuda3std3__45tupleIJNS9_6detail15normal_iteratorINS9_10device_ptrIfEEEESJ_SJ_SJ_EEEEEEEEEvT0_T1_)
        /*0038*/ 	.word	0x00000010


	//----- nvinfo : EIATTR_FRAME_SIZE
	.align		4
.L_52:
        /*003c*/ 	.byte	0x04, 0x11
        /*003e*/ 	.short	(.L_54 - .L_53)
	.align		4
.L_53:
        /*0040*/ 	.word	index@(_ZN3cub18CUB_300001_SM_10006detail8for_each13static_kernelINS2_12policy_hub_t12policy_500_tElNS2_12op_wrapper_tIl17arbitrary_functorN6thrust24THRUST_300001_SM_1000_NS12zip_iteratorIN4cuda3std3__45tupleIJNS9_6detail15normal_iteratorINS9_10device_ptrIfEEEESJ_SJ_SJ_EEEEEEEEEvT0_T1_)
        /*0044*/ 	.word	0x00000000


	//----- nvinfo : EIATTR_MIN_STACK_SIZE
	.align		4
.L_54:
        /*0048*/ 	.byte	0x04, 0x12
        /*004a*/ 	.short	(.L_56 - .L_55)
	.align		4
.L_55:
        /*004c*/ 	.word	index@(_ZN3cub18CUB_300001_SM_10006detail8for_each13static_kernelINS2_12policy_hub_t12policy_500_tElNS2_12op_wrapper_tIl17arbitrary_functorN6thrust24THRUST_300001_SM_1000_NS12zip_iteratorIN4cuda3std3__45tupleIJNS9_6detail15normal_iteratorINS9_10device_ptrIfEEEESJ_SJ_SJ_EEEEEEEEEvT0_T1_)
        /*0050*/ 	.word	0x00000000


	//----- nvinfo : EIATTR_MIN_STACK_SIZE
	.align		4
.L_56:
        /*0054*/ 	.byte	0x04, 0x12
        /*0056*/ 	.short	(.L_58 - .L_57)
	.align		4
.L_57:
        /*0058*/ 	.word	index@(_ZN3cub18CUB_300001_SM_10006detail8for_each13static_kernelINS2_12policy_hub_t12policy_500_tEmN6thrust24THRUST_300001_SM_1000_NS8cuda_cub20__uninitialized_fill7functorINS7_10device_ptrIfEEfEEEEvT0_T1_)
        /*005c*/ 	.word	0x00000000


	//----- nvinfo : EIATTR_MIN_STACK_SIZE
	.align		4
.L_58:
        /*0060*/ 	.byte	0x04, 0x12
        /*0062*/ 	.short	(.L_60 - .L_59)
	.align		4
.L_59:
        /*0064*/ 	.word	index@(_ZN3cub18CUB_300001_SM_10006detail11EmptyKernelIvEEvv)
        /*0068*/ 	.word	0x00000000
.L_60:


//--------------------- .nv.compat                --------------------------
	.section	.nv.compat,"",@"SHT_CUDA_COMPAT_INFO"
	.align	4
        /*0000*/ 	.byte	0x02, 0x09, 0x00, 0x00, 0x02, 0x02, 0x01, 0x00, 0x02, 0x05, 0x05, 0x00, 0x03, 0x07, 0x01, 0x01
        /*0010*/ 	.byte	0x02, 0x03, 0x00, 0x00, 0x02, 0x06, 0x01, 0x00, 0x04, 0x0b, 0x08, 0x00, 0x09, 0x00, 0x00, 0x00
        /*0020*/ 	.byte	0x00, 0x00, 0x00, 0x00


//--------------------- .nv.info._ZN3cub18CUB_300001_SM_10006detail8for_each13static_kernelINS2_12policy_hub_t12policy_500_tElNS2_12op_wrapper_tIl17arbitrary_functorN6thrust24THRUST_300001_SM_1000_NS12zip_iteratorIN4cuda3std3__45tupleIJNS9_6detail15normal_iteratorINS9_10device_ptrIfEEEESJ_SJ_SJ_EEEEEEEEEvT0_T1_ --------------------------
	.section	.nv.info._ZN3cub18CUB_300001_SM_10006detail8for_each13static_kernelINS2_12policy_hub_t12policy_500_tElNS2_12op_wrapper_tIl17arbitrary_functorN6thrust24THRUST_300001_SM_1000_NS12zip_iteratorIN4cuda3std3__45tupleIJNS9_6detail15normal_iteratorINS9_10device_ptrIfEEEESJ_SJ_SJ_EEEEEEEEEvT0_T1_,"",@"SHT_CUDA_INFO"
	.sectionflags	@""
	.align	4


	//----- nvinfo : EIATTR_CUDA_API_VERSION
	.align		4
        /*0000*/ 	.byte	0x04, 0x37
        /*0002*/ 	.short	(.L_62 - .L_61)
.L_61:
        /*0004*/ 	.word	0x00000082


	//----- nvinfo : EIATTR_KPARAM_INFO
	.align		4
.L_62:
        /*0008*/ 	.byte	0x04, 0x17
        /*000a*/ 	.short	(.L_64 - .L_63)
.L_63:
        /*000c*/ 	.word	0x00000000
        /*0010*/ 	.short	0x0001
        /*0012*/ 	.short	0x0008
        /*0014*/ 	.byte	0x00, 0xf0, 0xa1, 0x00


	//----- nvinfo : EIATTR_KPARAM_INFO
	.align		4
.L_64:
        /*0018*/ 	.byte	0x04, 0x17
        /*001a*/ 	.short	(.L_66 - .L_65)
.L_65:
        /*001c*/ 	.word	0x00000000
        /*0020*/ 	.short	0x0000
        /*0022*/ 	.short	0x0000
        /*0024*/ 	.byte	0x00, 0xf0, 0x21, 0x00


	//----- nvinfo : EIATTR_SPARSE_MMA_MASK
	.align		4
.L_66:
        /*0028*/ 	.byte	0x03, 0x50
        /*002a*/ 	.short	0x0000


	//----- nvinfo : EIATTR_MAXREG_COUNT
	.align		4
        /*002c*/ 	.byte	0x03, 0x1b
        /*002e*/ 	.short	0x00ff


	//----- nvinfo : EIATTR_MERCURY_ISA_VERSION
	.align		4
        /*0030*/ 	.byte	0x03, 0x5f
        /*0032*/ 	.short	0x0101


	//----- nvinfo : EIATTR_VRC_CTA_INIT_COUNT
	.align		4
        /*0034*/ 	.byte	0x02, 0x4a
	.zero		1
	.zero		1


	//----- nvinfo : EIATTR_EXIT_INSTR_OFFSETS
	.align		4
        /*0038*/ 	.byte	0x04, 0x1c
        /*003a*/ 	.short	(.L_68 - .L_67)


	//   ....[0]....
.L_67:
        /*003c*/ 	.word	0x00000240


	//   ....[1]....
        /*0040*/ 	.word	0x00000450


	//   ....[2]....
        /*0044*/ 	.word	0x000005a0


	//----- nvinfo : EIATTR_MAX_THREADS
	.align		4
.L_68:
        /*0048*/ 	.byte	0x04, 0x05
        /*004a*/ 	.short	(.L_70 - .L_69)
.L_69:
        /*004c*/ 	.word	0x00000100
        /*0050*/ 	.word	0x00000001
        /*0054*/ 	.word	0x00000001


	//----- nvinfo : EIATTR_CRS_STACK_SIZE
	.align		4
.L_70:
        /*0058*/ 	.byte	0x04, 0x1e
        /*005a*/ 	.short	(.L_72 - .L_71)
.L_71:
        /*005c*/ 	.word	0x00000000


	//----- nvinfo : EIATTR_CBANK_PARAM_SIZE
	.align		4
.L_72:
        /*0060*/ 	.byte	0x03, 0x19
        /*0062*/ 	.short	0x0030


	//----- nvinfo : EIATTR_PARAM_CBANK
	.align		4
        /*0064*/ 	.byte	0x04, 0x0a
        /*0066*/ 	.short	(.L_74 - .L_73)
	.align		4
.L_73:
        /*0068*/ 	.word	index@(.nv.constant0._ZN3cub18CUB_300001_SM_10006detail8for_each13static_kernelINS2_12policy_hub_t12policy_500_tElNS2_12op_wrapper_tIl17arbitrary_functorN6thrust24THRUST_300001_SM_1000_NS12zip_iteratorIN4cuda3std3__45tupleIJNS9_6detail15normal_iteratorINS9_10device_ptrIfEEEESJ_SJ_SJ_EEEEEEEEEvT0_T1_)
        /*006c*/ 	.short	0x0380
        /*006e*/ 	.short	0x0030


	//----- nvinfo : EIATTR_SW_WAR
	.align		4
.L_74:
        /*0070*/ 	.byte	0x04, 0x36
        /*0072*/ 	.short	(.L_76 - .L_75)
.L_75:
        /*0074*/ 	.word	0x00000008
.L_76:


//--------------------- .nv.info._ZN3cub18CUB_300001_SM_10006detail8for_each13static_kernelINS2_12policy_hub_t12policy_500_tEmN6thrust24THRUST_300001_SM_1000_NS8cuda_cub20__uninitialized_fill7functorINS7_10device_ptrIfEEfEEEEvT0_T1_ --------------------------
	.section	.nv.info._ZN3cub18CUB_300001_SM_10006detail8for_each13static_kernelINS2_12policy_hub_t12policy_500_tEmN6thrust24THRUST_300001_SM_1000_NS8cuda_cub20__uninitialized_fill7functorINS7_10device_ptrIfEEfEEEEvT0_T1_,"",@"SHT_CUDA_INFO"
	.sectionflags	@""
	.align	4


	//----- nvinfo : EIATTR_CUDA_API_VERSION
	.align		4
        /*0000*/ 	.byte	0x04, 0x37
        /*0002*/ 	.short	(.L_78 - .L_77)
.L_77:
        /*0004*/ 	.word	0x00000082


	//----- nvinfo : EIATTR_KPARAM_INFO
	.align		4
.L_78:
        /*0008*/ 	.byte	0x04, 0x17
        /*000a*/ 	.short	(.L_80 - .L_79)
.L_79:
        /*000c*/ 	.word	0x00000000
        /*0010*/ 	.short	0x0001
        /*0012*/ 	.short	0x0008
        /*0014*/ 	.byte	0x00, 0xf0, 0x41, 0x00


	//----- nvinfo : EIATTR_KPARAM_INFO
	.align		4
.L_80:
        /*0018*/ 	.byte	0x04, 0x17
        /*001a*/ 	.short	(.L_82 - .L_81)
.L_81:
        /*001c*/ 	.word	0x00000000
        /*0020*/ 	.short	0x0000
        /*0022*/ 	.short	0x0000
        /*0024*/ 	.byte	0x00, 0xf0, 0x21, 0x00


	//----- nvinfo : EIATTR_SPARSE_MMA_MASK
	.align		4
.L_82:
        /*0028*/ 	.byte	0x03, 0x50
        /*002a*/ 	.short	0x0000


	//----- nvinfo : EIATTR_MAXREG_COUNT
	.align		4
        /*002c*/ 	.byte	0x03, 0x1b
        /*002e*/ 	.short	0x00ff


	//----- nvinfo : EIATTR_MERCURY_ISA_VERSION
	.align		4
        /*0030*/ 	.byte	0x03, 0x5f
        /*0032*/ 	.short	0x0101


	//----- nvinfo : EIATTR_VRC_CTA_INIT_COUNT
	.align		4
        /*0034*/ 	.byte	0x02, 0x4a
	.zero		1
	.zero		1


	//----- nvinfo : EIATTR_EXIT_INSTR_OFFSETS
	.align		4
        /*0038*/ 	.byte	0x04, 0x1c
        /*003a*/ 	.short	(.L_84 - .L_83)


	//   ....[0]....
.L_83:
        /*003c*/ 	.word	0x00000130


	//   ....[1]....
        /*0040*/ 	.word	0x00000230


	//   ....[2]....
        /*0044*/ 	.word	0x00000260


	//----- nvinfo : EIATTR_MAX_THREADS
	.align		4
.L_84:
        /*0048*/ 	.byte	0x04, 0x05
        /*004a*/ 	.short	(.L_86 - .L_85)
.L_85:
        /*004c*/ 	.word	0x00000100
        /*0050*/ 	.word	0x00000001
        /*0054*/ 	.word	0x00000001


	//----- nvinfo : EIATTR_CBANK_PARAM_SIZE
	.align		4
.L_86:
        /*0058*/ 	.byte	0x03, 0x19
        /*005a*/ 	.short	0x0018


	//----- nvinfo : EIATTR_PARAM_CBANK
	.align		4
        /*005c*/ 	.byte	0x04, 0x0a
        /*005e*/ 	.short	(.L_88 - .L_87)
	.align		4
.L_87:
        /*0060*/ 	.word	index@(.nv.constant0._ZN3cub18CUB_300001_SM_10006detail8for_each13static_kernelINS2_12policy_hub_t12policy_500_tEmN6thrust24THRUST_300001_SM_1000_NS8cuda_cub20__uninitialized_fill7functorINS7_10device_ptrIfEEfEEEEvT0_T1_)
        /*0064*/ 	.short	0x0380
        /*0066*/ 	.short	0x0018


	//----- nvinfo : EIATTR_SW_WAR
	.align		4
.L_88:
        /*0068*/ 	.byte	0x04, 0x36
        /*006a*/ 	.short	(.L_90 - .L_89)
.L_89:
        /*006c*/ 	.word	0x00000008
.L_90:


//--------------------- .nv.info._ZN3cub18CUB_300001_SM_10006detail11EmptyKernelIvEEvv --------------------------
	.section	.nv.info._ZN3cub18CUB_300001_SM_10006detail11EmptyKernelIvEEvv,"",@"SHT_CUDA_INFO"
	.sectionflags	@""
	.align	4


	//----- nvinfo : EIATTR_CUDA_API_VERSION
	.align		4
        /*0000*/ 	.byte	0x04, 0x37
        /*0002*/ 	.short	(.L_92 - .L_91)
.L_91:
        /*0004*/ 	.word	0x00000082


	//----- nvinfo : EIATTR_SPARSE_MMA_MASK
	.align		4
.L_92:
        /*0008*/ 	.byte	0x03, 0x50
        /*000a*/ 	.short	0x0000


	//----- nvinfo : EIATTR_MAXREG_COUNT
	.align		4
        /*000c*/ 	.byte	0x03, 0x1b
        /*000e*/ 	.short	0x00ff


	//----- nvinfo : EIATTR_MERCURY_ISA_VERSION
	.align		4
        /*0010*/ 	.byte	0x03, 0x5f
        /*0012*/ 	.short	0x0101


	//----- nvinfo : EIATTR_VRC_CTA_INIT_COUNT
	.align		4
        /*0014*/ 	.byte	0x02, 0x4a
	.zero		1
	.zero		1


	//----- nvinfo : EIATTR_EXIT_INSTR_OFFSETS
	.align		4
        /*0018*/ 	.byte	0x04, 0x1c
        /*001a*/ 	.short	(.L_94 - .L_93)


	//   ....[0]....
.L_93:
        /*001c*/ 	.word	0x00000010


	//----- nvinfo : EIATTR_SW_WAR
	.align		4
.L_94:
        /*0020*/ 	.byte	0x04, 0x36
        /*0022*/ 	.short	(.L_96 - .L_95)
.L_95:
        /*0024*/ 	.word	0x00000008
.L_96:


//--------------------- .nv.callgraph             --------------------------
	.section	.nv.callgraph,"",@"SHT_CUDA_CALLGRAPH"
	.align	4
	.sectionentsize	8
	.align		4
        /*0000*/ 	.word	0x00000000
	.align		4
        /*0004*/ 	.word	0xffffffff
	.align		4
        /*0008*/ 	.word	0x00000000
	.align		4
        /*000c*/ 	.word	0xfffffffe
	.align		4
        /*0010*/ 	.word	0x00000000
	.align		4
        /*0014*/ 	.word	0xfffffffd
	.align		4
        /*0018*/ 	.word	0x00000000
	.align		4
        /*001c*/ 	.word	0xfffffffc


//--------------------- .nv.constant4             --------------------------
	.section	.nv.constant4,"a",@progbits
	.align	8
	.align		8
.nv.constant4:
        /*0000*/ 	.dword	_ZN30_INTERNAL_bfe74f73_4_k_cu_main4cuda3std3__45__cpo5beginE
	.align		8
        /*0008*/ 	.dword	_ZN30_INTERNAL_bfe74f73_4_k_cu_main4cuda3std3__45__cpo3endE
	.align		8
        /*0010*/ 	.dword	_ZN30_INTERNAL_bfe74f73_4_k_cu_main4cuda3std3__45__cpo6cbeginE
	.align		8
        /*0018*/ 	.dword	_ZN30_INTERNAL_bfe74f73_4_k_cu_main4cuda3std3__45__cpo4cendE
	.align		8
        /*0020*/ 	.dword	_ZN30_INTERNAL_bfe74f73_4_k_cu_main4cuda3std3__45__cpo6rbeginE
	.align		8
        /*0028*/ 	.dword	_ZN30_INTERNAL_bfe74f73_4_k_cu_main4cuda3std3__45__cpo4rendE
	.align		8
        /*0030*/ 	.dword	_ZN30_INTERNAL_bfe74f73_4_k_cu_main4cuda3std3__45__cpo7crbeginE
	.align		8
        /*0038*/ 	.dword	_ZN30_INTERNAL_bfe74f73_4_k_cu_main4cuda3std3__45__cpo5crendE
	.align		8
        /*0040*/ 	.dword	_ZN30_INTERNAL_bfe74f73_4_k_cu_main4cuda3std3__432_GLOBAL__N__bfe74f73_4_k_cu_main6ignoreE
	.align		8
        /*0048*/ 	.dword	_ZN30_INTERNAL_bfe74f73_4_k_cu_main4cuda3std3__419piecewise_constructE
	.align		8
        /*0050*/ 	.dword	_ZN30_INTERNAL_bfe74f73_4_k_cu_main4cuda3std3__48in_placeE
	.align		8
        /*0058*/ 	.dword	_ZN30_INTERNAL_bfe74f73_4_k_cu_main4cuda3std3__420unreachable_sentinelE
	.align		8
        /*0060*/ 	.dword	_ZN30_INTERNAL_bfe74f73_4_k_cu_main4cuda3std3__47nulloptE
	.align		8
        /*0068*/ 	.dword	_ZN30_INTERNAL_bfe74f73_4_k_cu_main4cuda3std3__48unexpectE
	.align		8
        /*0070*/ 	.dword	_ZN30_INTERNAL_bfe74f73_4_k_cu_main4cuda3std6ranges3__45__cpo4swapE
	.align		8
        /*0078*/ 	.dword	_ZN30_INTERNAL_bfe74f73_4_k_cu_main4cuda3std6ranges3__45__cpo9iter_moveE
	.align		8
        /*0080*/ 	.dword	_ZN30_INTERNAL_bfe74f73_4_k_cu_main4cuda3std6ranges3__45__cpo5beginE
	.align		8
        /*0088*/ 	.dword	_ZN30_INTERNAL_bfe74f73_4_k_cu_main4cuda3std6ranges3__45__cpo3endE
	.align		8
        /*0090*/ 	.dword	_ZN30_INTERNAL_bfe74f73_4_k_cu_main4cuda3std6ranges3__45__cpo6cbeginE
	.align		8
        /*0098*/ 	.dword	_ZN30_INTERNAL_bfe74f73_4_k_cu_main4cuda3std6ranges3__45__cpo4cendE
	.align		8
        /*00a0*/ 	.dword	_ZN30_INTERNAL_bfe74f73_4_k_cu_main4cuda3std6ranges3__45__cpo7advanceE
	.align		8
        /*00a8*/ 	.dword	_ZN30_INTERNAL_bfe74f73_4_k_cu_main4cuda3std6ranges3__45__cpo9iter_swapE
	.align		8
        /*00b0*/ 	.dword	_ZN30_INTERNAL_bfe74f73_4_k_cu_main4cuda3std6ranges3__45__cpo4nextE
	.align		8
        /*00b8*/ 	.dword	_ZN30_INTERNAL_bfe74f73_4_k_cu_main4cuda3std6ranges3__45__cpo4prevE
	.align		8
        /*00c0*/ 	.dword	_ZN30_INTERNAL_bfe74f73_4_k_cu_main4cuda3std6ranges3__45__cpo4dataE
	.align		8
        /*00c8*/ 	.dword	_ZN30_INTERNAL_bfe74f73_4_k_cu_main4cuda3std6ranges3__45__cpo5cdataE
	.align		8
        /*00d0*/ 	.dword	_ZN30_INTERNAL_bfe74f73_4_k_cu_main4cuda3std6ranges3__45__cpo4sizeE
	.align		8
        /*00d8*/ 	.dword	_ZN30_INTERNAL_bfe74f73_4_k_cu_main4cuda3std6ranges3__45__cpo5ssizeE
	.align		8
        /*00e0*/ 	.dword	_ZN30_INTERNAL_bfe74f73_4_k_cu_main4cuda3std6ranges3__45__cpo8distanceE
	.align		8
        /*00e8*/ 	.dword	_ZN30_INTERNAL_bfe74f73_4_k_cu_main6thrust24THRUST_300001_SM_1000_NS8cuda_cub3parE
	.align		8
        /*00f0*/ 	.dword	_ZN30_INTERNAL_bfe74f73_4_k_cu_main6thrust24THRUST_300001_SM_1000_NS8cuda_cub10par_nosyncE
	.align		8
        /*00f8*/ 	.dword	_ZN30_INTERNAL_bfe74f73_4_k_cu_main6thrust24THRUST_300001_SM_1000_NS6system6detail10sequential3seqE
	.align		8
        /*0100*/ 	.dword	_ZN30_INTERNAL_bfe74f73_4_k_cu_main6thrust24THRUST_300001_SM_1000_NS12placeholders2_1E
	.align		8
        /*0108*/ 	.dword	_ZN30_INTERNAL_bfe74f73_4_k_cu_main6thrust24THRUST_300001_SM_1000_NS12placeholders2_2E
	.align		8
        /*0110*/ 	.dword	_ZN30_INTERNAL_bfe74f73_4_k_cu_main6thrust24THRUST_300001_SM_1000_NS12placeholders2_3E
	.align		8
        /*0118*/ 	.dword	_ZN30_INTERNAL_bfe74f73_4_k_cu_main6thrust24THRUST_300001_SM_1000_NS12placeholders2_4E
	.align		8
        /*0120*/ 	.dword	_ZN30_INTERNAL_bfe74f73_4_k_cu_main6thrust24THRUST_300001_SM_1000_NS12placeholders2_5E
	.align		8
        /*0128*/ 	.dword	_ZN30_INTERNAL_bfe74f73_4_k_cu_main6thrust24THRUST_300001_SM_1000_NS12placeholders2_6E
	.align		8
        /*0130*/ 	.dword	_ZN30_INTERNAL_bfe74f73_4_k_cu_main6thrust24THRUST_300001_SM_1000_NS12placeholders2_7E
	.align		8
        /*0138*/ 	.dword	_ZN30_INTERNAL_bfe74f73_4_k_cu_main6thrust24THRUST_300001_SM_1000_NS12placeholders2_8E
	.align		8
        /*0140*/ 	.dword	_ZN30_INTERNAL_bfe74f73_4_k_cu_main6thrust24THRUST_300001_SM_1000_NS12placeholders2_9E
	.align		8
        /*0148*/ 	.dword	_ZN30_INTERNAL_bfe74f73_4_k_cu_main6thrust24THRUST_300001_SM_1000_NS12placeholders3_10E
	.align		8
        /*0150*/ 	.dword	_ZN30_INTERNAL_bfe74f73_4_k_cu_main6thrust24THRUST_300001_SM_1000_NS3seqE


//--------------------- .text._ZN3cub18CUB_300001_SM_10006detail8for_each13static_kernelINS2_12policy_hub_t12policy_500_tElNS2_12op_wrapper_tIl17arbitrary_functorN6thrust24THRUST_300001_SM_1000_NS12zip_iteratorIN4cuda3std3__45tupleIJNS9_6detail15normal_iteratorINS9_10device_ptrIfEEEESJ_SJ_SJ_EEEEEEEEEvT0_T1_ --------------------------
	.section	.text._ZN3cub18CUB_300001_SM_10006detail8for_each13static_kernelINS2_12policy_hub_t12policy_500_tElNS2_12op_wrapper_tIl17arbitrary_functorN6thrust24THRUST_300001_SM_1000_NS12zip_iteratorIN4cuda3std3__45tupleIJNS9_6detail15normal_iteratorINS9_10device_ptrIfEEEESJ_SJ_SJ_EEEEEEEEEvT0_T1_,"ax",@progbits
	.align	128
        .global         _ZN3cub18CUB_300001_SM_10006detail8for_each13static_kernelINS2_12policy_hub_t12policy_500_tElNS2_12op_wrapper_tIl17arbitrary_functorN6thrust24THRUST_300001_SM_1000_NS12zip_iteratorIN4cuda3std3__45tupleIJNS9_6detail15normal_iteratorINS9_10device_ptrIfEEEESJ_SJ_SJ_EEEEEEEEEvT0_T1_
        .type           _ZN3cub18CUB_300001_SM_10006detail8for_each13static_kernelINS2_12policy_hub_t12policy_500_tElNS2_12op_wrapper_tIl17arbitrary_functorN6thrust24THRUST_300001_SM_1000_NS12zip_iteratorIN4cuda3std3__45tupleIJNS9_6detail15normal_iteratorINS9_10device_ptrIfEEEESJ_SJ_SJ_EEEEEEEEEvT0_T1_,@function
        .size           _ZN3cub18CUB_300001_SM_10006detail8for_each13static_kernelINS2_12policy_hub_t12policy_500_tElNS2_12op_wrapper_tIl17arbitrary_functorN6thrust24THRUST_300001_SM_1000_NS12zip_iteratorIN4cuda3std3__45tupleIJNS9_6detail15normal_iteratorINS9_10device_ptrIfEEEESJ_SJ_SJ_EEEEEEEEEvT0_T1_,(.L_x_7 - _ZN3cub18CUB_300001_SM_10006detail8for_each13static_kernelINS2_12policy_hub_t12policy_500_tElNS2_12op_wrapper_tIl17arbitrary_functorN6thrust24THRUST_300001_SM_1000_NS12zip_iteratorIN4cuda3std3__45tupleIJNS9_6detail15normal_iteratorINS9_10device_ptrIfEEEESJ_SJ_SJ_EEEEEEEEEvT0_T1_)
        .other          _ZN3cub18CUB_300001_SM_10006detail8for_each13static_kernelINS2_12policy_hub_t12policy_500_tElNS2_12op_wrapper_tIl17arbitrary_functorN6thrust24THRUST_300001_SM_1000_NS12zip_iteratorIN4cuda3std3__45tupleIJNS9_6detail15normal_iteratorINS9_10device_ptrIfEEEESJ_SJ_SJ_EEEEEEEEEvT0_T1_,@"STO_CUDA_ENTRY STV_DEFAULT"
_ZN3cub18CUB_300001_SM_10006detail8for_each13static_kernelINS2_12policy_hub_t12policy_500_tElNS2_12op_wrapper_tIl17arbitrary_functorN6thrust24THRUST_300001_SM_1000_NS12zip_iteratorIN4cuda3std3__45tupleIJNS9_6detail15normal_iteratorINS9_10device_ptrIfEEEESJ_SJ_SJ_EEEEEEEEEvT0_T1_:
.text._ZN3cub18CUB_300001_SM_10006detail8for_each13static_kernelINS2_12policy_hub_t12policy_500_tElNS2_12op_wrapper_tIl17arbitrary_functorN6thrust24THRUST_300001_SM_1000_NS12zip_iteratorIN4cuda3std3__45tupleIJNS9_6detail15normal_iteratorINS9_10device_ptrIfEEEESJ_SJ_SJ_EEEEEEEEEvT0_T1_:
[----:B------:R-:W-:Y:S08]  /*0000*/  LDC R1, c[0x0][0x37c] ;  /* 0x0000df00ff017b82 */ /* 0x000ff00000000800 */
[----:B------:R-:W0:Y:S01]  /*0010*/  S2UR UR4, SR_CTAID.X ;  /* 0x00000000000479c3 */ /* 0x000e220000002500 */
[----:B------:R-:W1:Y:S01]  /*0020*/  LDCU.64 UR6, c[0x0][0x380] ;  /* 0x00007000ff0677ac */ /* 0x000e620008000a00 */
[----:B------:R-:W2:Y:S01]  /*0030*/  LDCU.64 UR8, c[0x0][0x358] ;  /* 0x00006b00ff0877ac */ /* 0x000ea20008000a00 */
[----:B0-----:R-:W-:-:S04]  /*0040*/  UIMAD.WIDE.U32 UR4, UR4, 0x200, URZ ;  /* 0x00000200040478a5 */ /* 0x001fc8000f8e00ff */
[----:B-1----:R-:W-:-:S04]  /*0050*/  UIADD3 UR6, UP0, UPT, -UR4, UR6, URZ ;  /* 0x0000000604067290 */ /* 0x002fc8000ff1e1ff */
[----:B------:R-:W-:Y:S02]  /*0060*/  UIADD3.X UR7, UPT, UPT, ~UR5, UR7, URZ, UP0, !UPT ;  /* 0x0000000705077290 */ /* 0x000fe400087fe5ff */
[----:B------:R-:W-:-:S04]  /*0070*/  UISETP.GE.U32.AND UP0, UPT, UR6, 0x200, UPT ;  /* 0x000002000600788c */ /* 0x000fc8000bf06070 */
[----:B------:R-:W-:-:S09]  /*0080*/  UISETP.GE.AND.EX UP0, UPT, UR7, URZ, UPT, UP0 ;  /* 0x000000ff0700728c */ /* 0x000fd2000bf06300 */
[----:B--2---:R-:W-:Y:S05]  /*0090*/  BRA.U !UP0, `(.L_x_0) ;  /* 0x00000001086c7547 */ /* 0x004fea000b800000 */
[----:B------:R-:W0:Y:S01]  /*00a0*/  S2R R0, SR_TID.X ;  /* 0x0000000000007919 */ /* 0x000e220000002100 */
[----:B------:R-:W1:Y:S01]  /*00b0*/  LDCU.64 UR10, c[0x0][0x388] ;  /* 0x00007100ff0a77ac */ /* 0x000e620008000a00 */
[----:B------:R-:W2:Y:S01]  /*00c0*/  LDCU.128 UR12, c[0x0][0x390] ;  /* 0x00007200ff0c77ac */ /* 0x000ea20008000c00 */
[----:B0-----:R-:W-:-:S05]  /*00d0*/  IADD3 R0, P0, PT, R0, UR4, RZ ;  /* 0x0000000400007c10 */ /* 0x001fca000ff1e0ff */
[----:B------:R-:W-:Y:S02]  /*00e0*/  IMAD.X R9, RZ, RZ, UR5, P0 ;  /* 0x00000005ff097e24 */ /* 0x000fe400080e06ff */
[----:B------:R-:W-:-:S03]  /*00f0*/  IMAD.SHL.U32 R8, R0, 0x4, RZ ;  /* 0x0000000400087824 */ /* 0x000fc600078e00ff */
[----:B------:R-:W-:Y:S02]  /*0100*/  SHF.L.U64.HI R9, R0, 0x2, R9 ;  /* 0x0000000200097819 */ /* 0x000fe40000010209 */
[C---:B-1----:R-:W-:Y:S02]  /*0110*/  IADD3 R2, P0, PT, R8.reuse, UR10, RZ ;  /* 0x0000000a08027c10 */ /* 0x042fe4000ff1e0ff */
[C---:B--2---:R-:W-:Y:S02]  /*0120*/  IADD3 R4, P1, PT, R8.reuse, UR12, RZ ;  /* 0x0000000c08047c10 */ /* 0x044fe4000ff3e0ff */
[----:B------:R-:W-:Y:S02]  /*0130*/  IADD3 R6, P2, PT, R8, UR14, RZ ;  /* 0x0000000e08067c10 */ /* 0x000fe4000ff5e0ff */
[C---:B------:R-:W-:Y:S01]  /*0140*/  IADD3.X R3, PT, PT, R9.reuse, UR11, RZ, P0, !PT ;  /* 0x0000000b09037c10 */ /* 0x040fe200087fe4ff */
[----:B------:R-:W0:Y:S01]  /*0150*/  LDCU.64 UR10, c[0x0][0x3a0] ;  /* 0x00007400ff0a77ac */ /* 0x000e220008000a00 */
[----:B------:R-:W-:-:S02]  /*0160*/  IADD3.X R5, PT, PT, R9, UR13, RZ, P1, !PT ;  /* 0x0000000d09057c10 */ /* 0x000fc40008ffe4ff */
[----:B------:R-:W-:Y:S01]  /*0170*/  IADD3.X R7, PT, PT, R9, UR15, RZ, P2, !PT ;  /* 0x0000000f09077c10 */ /* 0x000fe200097fe4ff */
[----:B------:R-:W2:Y:S04]  /*0180*/  LDG.E R0, desc[UR8][R2.64] ;  /* 0x0000000802007981 */ /* 0x000ea8000c1e1900 */
[----:B------:R-:W2:Y:S04]  /*0190*/  LDG.E R11, desc[UR8][R4.64] ;  /* 0x00000008040b7981 */ /* 0x000ea8000c1e1900 */
[----:B------:R-:W2:Y:S01]  /*01a0*/  LDG.E R10, desc[UR8][R6.64] ;  /* 0x00000008060a7981 */ /* 0x000ea2000c1e1900 */
[----:B0-----:R-:W-:-:S04]  /*01b0*/  IADD3 R8, P0, PT, R8, UR10, RZ ;  /* 0x0000000a08087c10 */ /* 0x001fc8000ff1e0ff */
[----:B------:R-:W-:Y:S01]  /*01c0*/  IADD3.X R9, PT, PT, R9, UR11, RZ, P0, !PT ;  /* 0x0000000b09097c10 */ /* 0x000fe200087fe4ff */
[----:B--2---:R-:W-:-:S05]  /*01d0*/  FFMA R11, R11, R10, R0 ;  /* 0x0000000a0b0b7223 */ /* 0x004fca0000000000 */
[----:B------:R-:W-:Y:S04]  /*01e0*/  STG.E desc[UR8][R8.64], R11 ;  /* 0x0000000b08007986 */ /* 0x000fe8000c101908 */
[----:B------:R-:W2:Y:S04]  /*01f0*/  LDG.E R0, desc[UR8][R2.64+0x400] ;  /* 0x0004000802007981 */ /* 0x000ea8000c1e1900 */
[----:B------:R-:W2:Y:S04]  /*0200*/  LDG.E R13, desc[UR8][R4.64+0x400] ;  /* 0x00040008040d7981 */ /* 0x000ea8000c1e1900 */
[----:B------:R-:W2:Y:S02]  /*0210*/  LDG.E R10, desc[UR8][R6.64+0x400] ;  /* 0x00040008060a7981 */ /* 0x000ea4000c1e1900 */
[----:B--2---:R-:W-:-:S05]  /*0220*/  FFMA R13, R13, R10, R0 ;  /* 0x0000000a0d0d7223 */ /* 0x004fca0000000000 */
[----:B------:R-:W-:Y:S01]  /*0230*/  STG.E desc[UR8][R8.64+0x400], R13 ;  /* 0x0004000d08007986 */ /* 0x000fe2000c101908 */
[----:B------:R-:W-:Y:S05]  /*0240*/  EXIT ;  /* 0x000000000000794d */ /* 0x000fea0003800000 */
.L_x_0:
[----:B------:R-:W0:Y:S01]  /*0250*/  S2R R0, SR_TID.X ;  /* 0x0000000000007919 */ /* 0x000e220000002100 */
[----:B------:R-:W-:Y:S01]  /*0260*/  USHF.R.S32.HI UR7, URZ, 0x1f, UR6 ;  /* 0x0000001fff077899 */ /* 0x000fe20008011406 */
[----:B------:R-:W-:Y:S05]  /*0270*/  BSSY.RECONVERGENT B0, `(.L_x_1) ;  /* 0x000001d000007945 */ /* 0x000fea0003800200 */
[----:B------:R-:W-:Y:S01]  /*0280*/  IMAD.U32 R3, RZ, RZ, UR7 ;  /* 0x00000007ff037e24 */ /* 0x000fe2000f8e00ff */
[C---:B0-----:R-:W-:Y:S01]  /*0290*/  ISETP.LT.U32.AND P1, PT, R0.reuse, UR6, PT ;  /* 0x0000000600007c0c */ /* 0x041fe2000bf21070 */
[----:B------:R-:W-:-:S03]  /*02a0*/  VIADD R2, R0, 0x100 ;  /* 0x0000010000027836 */ /* 0x000fc60000000000 */
[----:B------:R-:W-:Y:S02]  /*02b0*/  ISETP.GT.AND.EX P1, PT, R3, RZ, PT, P1 ;  /* 0x000000ff0300720c */ /* 0x000fe40003f24310 */
[----:B------:R-:W-:Y:S01]  /*02c0*/  ISETP.LT.U32.AND P0, PT, R2, UR6, PT ;  /* 0x0000000602007c0c */ /* 0x000fe2000bf01070 */
[----:B------:R-:W-:-:S05]  /*02d0*/  IMAD.U32 R2, RZ, RZ, UR7 ;  /* 0x00000007ff027e24 */ /* 0x000fca000f8e00ff */
[----:B------:R-:W-:-:S05]  /*02e0*/  ISETP.GT.AND.EX P0, PT, R2, RZ, PT, P0 ;  /* 0x000000ff0200720c */ /* 0x000fca0003f04300 */
[----:B------:R-:W-:Y:S08]  /*02f0*/  @!P1 BRA `(.L_x_2) ;  /* 0x0000000000509947 */ /* 0x000ff00003800000 */
[----:B------:R-:W0:Y:S01]  /*0300*/  LDCU.128 UR12, c[0x0][0x390] ;  /* 0x00007200ff0c77ac */ /* 0x000e220008000c00 */
[----:B------:R-:W-:Y:S01]  /*0310*/  IADD3 R2, P1, PT, R0, UR4, RZ ;  /* 0x0000000400027c10 */ /* 0x000fe2000ff3e0ff */
[----:B------:R-:W1:Y:S04]  /*0320*/  LDCU.64 UR10, c[0x0][0x388] ;  /* 0x00007100ff0a77ac */ /* 0x000e680008000a00 */
[----:B------:R-:W-:Y:S02]  /*0330*/  IMAD.X R3, RZ, RZ, UR5, P1 ;  /* 0x00000005ff037e24 */ /* 0x000fe400088e06ff */
[----:B------:R-:W-:-:S03]  /*0340*/  IMAD.SHL.U32 R8, R2, 0x4, RZ ;  /* 0x0000000402087824 */ /* 0x000fc600078e00ff */
[----:B------:R-:W-:Y:S02]  /*0350*/  SHF.L.U64.HI R9, R2, 0x2, R3 ;  /* 0x0000000202097819 */ /* 0x000fe40000010203 */
[C---:B0-----:R-:W-:Y:S02]  /*0360*/  IADD3 R4, P2, PT, R8.reuse, UR12, RZ ;  /* 0x0000000c08047c10 */ /* 0x041fe4000ff5e0ff */
[C---:B------:R-:W-:Y:S02]  /*0370*/  IADD3 R6, P3, PT, R8.reuse, UR14, RZ ;  /* 0x0000000e08067c10 */ /* 0x040fe4000ff7e0ff */
[----:B-1----:R-:W-:Y:S02]  /*0380*/  IADD3 R2, P1, PT, R8, UR10, RZ ;  /* 0x0000000a08027c10 */ /* 0x002fe4000ff3e0ff */
[C---:B------:R-:W-:Y:S02]  /*0390*/  IADD3.X R5, PT, PT, R9.reuse, UR13, RZ, P2, !PT ;  /* 0x0000000d09057c10 */ /* 0x040fe400097fe4ff */
[C---:B------:R-:W-:Y:S01]  /*03a0*/  IADD3.X R3, PT, PT, R9.reuse, UR11, RZ, P1, !PT ;  /* 0x0000000b09037c10 */ /* 0x040fe20008ffe4ff */
[----:B------:R-:W0:Y:S01]  /*03b0*/  LDCU.64 UR10, c[0x0][0x3a0] ;  /* 0x00007400ff0a77ac */ /* 0x000e220008000a00 */
[----:B------:R-:W-:-:S02]  /*03c0*/  IADD3.X R7, PT, PT, R9, UR15, RZ, P3, !PT ;  /* 0x0000000f09077c10 */ /* 0x000fc40009ffe4ff */
[----:B------:R-:W2:Y:S04]  /*03d0*/  LDG.E R5, desc[UR8][R4.64] ;  /* 0x0000000804057981 */ /* 0x000ea8000c1e1900 */
[----:B------:R-:W2:Y:S04]  /*03e0*/  LDG.E R2, desc[UR8][R2.64] ;  /* 0x0000000802027981 */ /* 0x000ea8000c1e1900 */
[----:B------:R-:W2:Y:S01]  /*03f0*/  LDG.E R6, desc[UR8][R6.64] ;  /* 0x0000000806067981 */ /* 0x000ea2000c1e1900 */
[----:B0-----:R-:W-:-:S04]  /*0400*/  IADD3 R8, P1, PT, R8, UR10, RZ ;  /* 0x0000000a08087c10 */ /* 0x001fc8000ff3e0ff */
[----:B------:R-:W-:Y:S01]  /*0410*/  IADD3.X R9, PT, PT, R9, UR11, RZ, P1, !PT ;  /* 0x0000000b09097c10 */ /* 0x000fe20008ffe4ff */
[----:B--2---:R-:W-:-:S05]  /*0420*/  FFMA R11, R5, R6, R2 ;  /* 0x00000006050b7223 */ /* 0x004fca0000000002 */
[----:B------:R0:W-:Y:S03]  /*0430*/  STG.E desc[UR8][R8.64], R11 ;  /* 0x0000000b08007986 */ /* 0x0001e6000c101908 */
.L_x_2:
[----:B------:R-:W-:Y:S05]  /*0440*/  BSYNC.RECONVERGENT B0 ;  /* 0x0000000000007941 */ /* 0x000fea0003800200 */
.L_x_1:
[----:B------:R-:W-:Y:S05]  /*0450*/  @!P0 EXIT ;  /* 0x000000000000894d */ /* 0x000fea0003800000 */
[----:B------:R-:W1:Y:S01]  /*0460*/  LDCU.128 UR12, c[0x0][0x390] ;  /* 0x00007200ff0c77ac */ /* 0x000e620008000c00 */
[----:B------:R-:W-:Y:S01]  /*0470*/  IADD3 R0, P0, PT, R0, UR4, RZ ;  /* 0x0000000400007c10 */ /* 0x000fe2000ff1e0ff */
[----:B------:R-:W2:Y:S04]  /*0480*/  LDCU.64 UR6, c[0x0][0x388] ;  /* 0x00007100ff0677ac */ /* 0x000ea80008000a00 */
[----:B------:R-:W-:Y:S02]  /*0490*/  IMAD.X R3, RZ, RZ, UR5, P0 ;  /* 0x00000005ff037e24 */ /* 0x000fe400080e06ff */
[----:B0-----:R-:W-:-:S03]  /*04a0*/  IMAD.SHL.U32 R8, R0, 0x4, RZ ;  /* 0x0000000400087824 */ /* 0x001fc600078e00ff */
[----:B------:R-:W-:Y:S02]  /*04b0*/  SHF.L.U64.HI R0, R0, 0x2, R3 ;  /* 0x0000000200007819 */ /* 0x000fe40000010203 */
[C---:B-1----:R-:W-:Y:S02]  /*04c0*/  IADD3 R4, P1, PT, R8.reuse, UR12, RZ ;  /* 0x0000000c08047c10 */ /* 0x042fe4000ff3e0ff */
[C---:B------:R-:W-:Y:S02]  /*04d0*/  IADD3 R6, P2, PT, R8.reuse, UR14, RZ ;  /* 0x0000000e08067c10 */ /* 0x040fe4000ff5e0ff */
[----:B--2---:R-:W-:Y:S02]  /*04e0*/  IADD3 R2, P0, PT, R8, UR6, RZ ;  /* 0x0000000608027c10 */ /* 0x004fe4000ff1e0ff */
        /* <DEDUP_REMOVED lines=10> */
[----:B------:R-:W-:Y:S01]  /*0590*/  STG.E desc[UR8][R8.64+0x400], R11 ;  /* 0x0004000b08007986 */ /* 0x000fe2000c101908 */
[----:B------:R-:W-:Y:S05]  /*05a0*/  EXIT ;  /* 0x000000000000794d */ /* 0x000fea0003800000 */
.L_x_3:
[----:B------:R-:W-:-:S00]  /*05b0*/  BRA `(.L_x_3) ;  /* 0xfffffffc00fc7947 */ /* 0x000fc0000383ffff */
[----:B------:R-:W-:-:S00]  /*05c0*/  NOP ;  /* 0x0000000000007918 */ /* 0x000fc00000000000 */
        /* <DEDUP_REMOVED lines=11> */
.L_x_7:


//--------------------- .text._ZN3cub18CUB_300001_SM_10006detail8for_each13static_kernelINS2_12policy_hub_t12policy_500_tEmN6thrust24THRUST_300001_SM_1000_NS8cuda_cub20__uninitialized_fill7functorINS7_10device_ptrIfEEfEEEEvT0_T1_ --------------------------
	.section	.text._ZN3cub18CUB_300001_SM_10006detail8for_each13static_kernelINS2_12policy_hub_t12policy_500_tEmN6thrust24THRUST_300001_SM_1000_NS8cuda_cub20__uninitialized_fill7functorINS7_10device_ptrIfEEfEEEEvT0_T1_,"ax",@progbits
	.align	128
        .global         _ZN3cub18CUB_300001_SM_10006detail8for_each13static_kernelINS2_12policy_hub_t12policy_500_tEmN6thrust24THRUST_300001_SM_1000_NS8cuda_cub20__uninitialized_fill7functorINS7_10device_ptrIfEEfEEEEvT0_T1_
        .type           _ZN3cub18CUB_300001_SM_10006detail8for_each13static_kernelINS2_12policy_hub_t12policy_500_tEmN6thrust24THRUST_300001_SM_1000_NS8cuda_cub20__uninitialized_fill7functorINS7_10device_ptrIfEEfEEEEvT0_T1_,@function
        .size           _ZN3cub18CUB_300001_SM_10006detail8for_each13static_kernelINS2_12policy_hub_t12policy_500_tEmN6thrust24THRUST_300001_SM_1000_NS8cuda_cub20__uninitialized_fill7functorINS7_10device_ptrIfEEfEEEEvT0_T1_,(.L_x_8 - _ZN3cub18CUB_300001_SM_10006detail8for_each13static_kernelINS2_12policy_hub_t12policy_500_tEmN6thrust24THRUST_300001_SM_1000_NS8cuda_cub20__uninitialized_fill7functorINS7_10device_ptrIfEEfEEEEvT0_T1_)
        .other          _ZN3cub18CUB_300001_SM_10006detail8for_each13static_kernelINS2_12policy_hub_t12policy_500_tEmN6thrust24THRUST_300001_SM_1000_NS8cuda_cub20__uninitialized_fill7functorINS7_10device_ptrIfEEfEEEEvT0_T1_,@"STO_CUDA_ENTRY STV_DEFAULT"
_ZN3cub18CUB_300001_SM_10006detail8for_each13static_kernelINS2_12policy_hub_t12policy_500_tEmN6thrust24THRUST_300001_SM_1000_NS8cuda_cub20__uninitialized_fill7functorINS7_10device_ptrIfEEfEEEEvT0_T1_:
.text._ZN3cub18CUB_300001_SM_10006detail8for_each13static_kernelINS2_12policy_hub_t12policy_500_tEmN6thrust24THRUST_300001_SM_1000_NS8cuda_cub20__uninitialized_fill7functorINS7_10device_ptrIfEEfEEEEvT0_T1_:
        /* <DEDUP_REMOVED lines=8> */
[----:B------:R-:W-:-:S09]  /*0080*/  UISETP.GE.U32.AND.EX UP0, UPT, UR7, URZ, UPT, UP0 ;  /* 0x000000ff0700728c */ /* 0x000fd2000bf06100 */
[----:B--2---:R-:W-:Y:S05]  /*0090*/  BRA.U !UP0, `(.L_x_4) ;  /* 0x0000000108287547 */ /* 0x004fea000b800000 */
[----:B------:R-:W0:Y:S01]  /*00a0*/  S2R R0, SR_TID.X ;  /* 0x0000000000007919 */ /* 0x000e220000002100 */
[----:B------:R-:W1:Y:S01]  /*00b0*/  LDCU.64 UR6, c[0x0][0x388] ;  /* 0x00007100ff0677ac */ /* 0x000e620008000a00 */
[----:B------:R-:W2:Y:S01]  /*00c0*/  LDC R5, c[0x0][0x390] ;  /* 0x0000e400ff057b82 */ /* 0x000ea20000000800 */
[----:B0-----:R-:W-:-:S05]  /*00d0*/  IADD3 R0, P0, PT, R0, UR4, RZ ;  /* 0x0000000400007c10 */ /* 0x001fca000ff1e0ff */
[----:B------:R-:W-:Y:S01]  /*00e0*/  IMAD.X R3, RZ, RZ, UR5, P0 ;  /* 0x00000005ff037e24 */ /* 0x000fe200080e06ff */
[----:B-1----:R-:W-:-:S04]  /*00f0*/  LEA R2, P0, R0, UR6, 0x2 ;  /* 0x0000000600027c11 */ /* 0x002fc8000f8010ff */
[----:B------:R-:W-:-:S05]  /*0100*/  LEA.HI.X R3, R0, UR7, R3, 0x2, P0 ;  /* 0x0000000700037c11 */ /* 0x000fca00080f1403 */
[----:B--2---:R-:W-:Y:S04]  /*0110*/  STG.E desc[UR8][R2.64], R5 ;  /* 0x0000000502007986 */ /* 0x004fe8000c101908 */
[----:B------:R-:W-:Y:S01]  /*0120*/  STG.E desc[UR8][R2.64+0x400], R5 ;  /* 0x0004000502007986 */ /* 0x000fe2000c101908 */
[----:B------:R-:W-:Y:S05]  /*0130*/  EXIT ;  /* 0x000000000000794d */ /* 0x000fea0003800000 */
.L_x_4:
[----:B------:R-:W0:Y:S01]  /*0140*/  S2R R0, SR_TID.X ;  /* 0x0000000000007919 */ /* 0x000e220000002100 */
[----:B------:R-:W-:Y:S01]  /*0150*/  IMAD.U32 R2, RZ, RZ, UR7 ;  /* 0x00000007ff027e24 */ /* 0x000fe2000f8e00ff */
[----:B------:R-:W1:Y:S01]  /*0160*/  LDCU.64 UR10, c[0x0][0x388] ;  /* 0x00007100ff0a77ac */ /* 0x000e620008000a00 */
[----:B------:R-:W-:Y:S01]  /*0170*/  IMAD.U32 R4, RZ, RZ, UR7 ;  /* 0x00000007ff047e24 */ /* 0x000fe2000f8e00ff */
[----:B0-----:R-:W-:-:S04]  /*0180*/  ISETP.LT.U32.AND P0, PT, R0, UR6, PT ;  /* 0x0000000600007c0c */ /* 0x001fc8000bf01070 */
[----:B------:R-:W-:Y:S01]  /*0190*/  ISETP.GT.U32.AND.EX P0, PT, R2, RZ, PT, P0 ;  /* 0x000000ff0200720c */ /* 0x000fe20003f04100 */
[C---:B------:R-:W-:Y:S01]  /*01a0*/  VIADD R2, R0.reuse, 0x100 ;  /* 0x0000010000027836 */ /* 0x040fe20000000000 */
[----:B------:R-:W-:-:S04]  /*01b0*/  IADD3 R0, P2, PT, R0, UR4, RZ ;  /* 0x0000000400007c10 */ /* 0x000fc8000ff5e0ff */
[----:B------:R-:W-:Y:S01]  /*01c0*/  ISETP.LT.U32.AND P1, PT, R2, UR6, PT ;  /* 0x0000000602007c0c */ /* 0x000fe2000bf21070 */
[----:B------:R-:W-:Y:S01]  /*01d0*/  IMAD.X R3, RZ, RZ, UR5, P2 ;  /* 0x00000005ff037e24 */ /* 0x000fe200090e06ff */
[----:B-1----:R-:W-:Y:S02]  /*01e0*/  LEA R2, P2, R0, UR10, 0x2 ;  /* 0x0000000a00027c11 */ /* 0x002fe4000f8410ff */
[----:B------:R-:W-:Y:S02]  /*01f0*/  ISETP.GT.U32.AND.EX P1, PT, R4, RZ, PT, P1 ;  /* 0x000000ff0400720c */ /* 0x000fe40003f24110 */
[----:B------:R-:W-:Y:S01]  /*0200*/  LEA.HI.X R3, R0, UR11, R3, 0x2, P2 ;  /* 0x0000000b00037c11 */ /* 0x000fe200090f1403 */
[----:B------:R-:W0:Y:S04]  /*0210*/  @P0 LDC R5, c[0x0][0x390] ;  /* 0x0000e400ff050b82 */ /* 0x000e280000000800 */
[----:B0-----:R0:W-:Y:S06]  /*0220*/  @P0 STG.E desc[UR8][R2.64], R5 ;  /* 0x0000000502000986 */ /* 0x0011ec000c101908 */
[----:B------:R-:W-:Y:S05]  /*0230*/  @!P1 EXIT ;  /* 0x000000000000994d */ /* 0x000fea0003800000 */
[----:B0-----:R-:W0:Y:S02]  /*0240*/  LDC R5, c[0x0][0x390] ;  /* 0x0000e400ff057b82 */ /* 0x001e240000000800 */
[----:B0-----:R-:W-:Y:S01]  /*0250*/  STG.E desc[UR8][R2.64+0x400], R5 ;  /* 0x0004000502007986 */ /* 0x001fe2000c101908 */
[----:B------:R-:W-:Y:S05]  /*0260*/  EXIT ;  /* 0x000000000000794d */ /* 0x000fea0003800000 */
.L_x_5:
        /* <DEDUP_REMOVED lines=9> */
.L_x_8:


//--------------------- .text._ZN3cub18CUB_300001_SM_10006detail11EmptyKernelIvEEvv --------------------------
	.section	.text._ZN3cub18CUB_300001_SM_10006detail11EmptyKernelIvEEvv,"ax",@progbits
	.align	128
        .global         _ZN3cub18CUB_300001_SM_10006detail11EmptyKernelIvEEvv
        .type           _ZN3cub18CUB_300001_SM_10006detail11EmptyKernelIvEEvv,@function
        .size           _ZN3cub18CUB_300001_SM_10006detail11EmptyKernelIvEEvv,(.L_x_9 - _ZN3cub18CUB_300001_SM_10006detail11EmptyKernelIvEEvv)
        .other          _ZN3cub18CUB_300001_SM_10006detail11EmptyKernelIvEEvv,@"STO_CUDA_ENTRY STV_DEFAULT"
_ZN3cub18CUB_300001_SM_10006detail11EmptyKernelIvEEvv:
.text._ZN3cub18CUB_300001_SM_10006detail11EmptyKernelIvEEvv:
[----:B------:R-:W-:Y:S01]  /*0000*/  LDC R1, c[0x0][0x37c] ;  /* 0x0000df00ff017b82 */ /* 0x000fe20000000800 */
[----:B------:R-:W-:Y:S05]  /*0010*/  EXIT ;  /* 0x000000000000794d */ /* 0x000fea0003800000 */
.L_x_6:
        /* <DEDUP_REMOVED lines=14> */
.L_x_9:


//--------------------- .nv.shared.reserved.0     --------------------------
	.section	.nv.shared.reserved.0,"aw",@nobits
	.weak		__nv_reservedSMEM_offset_0_alias
	.size		__nv_reservedSMEM_offset_0_alias, 0, 64
	.other		__nv_reservedSMEM_offset_0_alias,@"STO_CUDA_RESERVED_SHARED STV_DEFAULT"
__nv_reservedSMEM_offset_0_alias:
	.zero		0
	.zero		64


//--------------------- .nv.global                --------------------------
	.section	.nv.global,"aw",@nobits
.nv.global:
	.type		_ZN30_INTERNAL_bfe74f73_4_k_cu_main6thrust24THRUST_300001_SM_1000_NS3seqE,@object
	.size		_ZN30_INTERNAL_bfe74f73_4_k_cu_main6thrust24THRUST_300001_SM_1000_NS3seqE,(_ZN30_INTERNAL_bfe74f73_4_k_cu_main4cuda3std3__48in_placeE - _ZN30_INTERNAL_bfe74f73_4_k_cu_main6thrust24THRUST_300001_SM_1000_NS3seqE)
_ZN30_INTERNAL_bfe74f73_4_k_cu_main6thrust24THRUST_300001_SM_1000_NS3seqE:
	.zero		1
	.type		_ZN30_INTERNAL_bfe74f73_4_k_cu_main4cuda3std3__48in_placeE,@object
	.size		_ZN30_INTERNAL_bfe74f73_4_k_cu_main4cuda3std3__48in_placeE,(_ZN30_INTERNAL_bfe74f73_4_k_cu_main4cuda3std6ranges3__45__cpo4sizeE - _ZN30_INTERNAL_bfe74f73_4_k_cu_main4cuda3std3__48in_placeE)
_ZN30_INTERNAL_bfe74f73_4_k_cu_main4cuda3std3__48in_placeE:
	.zero		1
	.type		_ZN30_INTERNAL_bfe74f73_4_k_cu_main4cuda3std6ranges3__45__cpo4sizeE,@object
	.size		_ZN30_INTERNAL_bfe74f73_4_k_cu_main4cuda3std6ranges3__45__cpo4sizeE,(_ZN30_INTERNAL_bfe74f73_4_k_cu_main6thrust24THRUST_300001_SM_1000_NS12placeholders2_3E - _ZN30_INTERNAL_bfe74f73_4_k_cu_main4cuda3std6ranges3__45__cpo4sizeE)
_ZN30_INTERNAL_bfe74f73_4_k_cu_main4cuda3std6ranges3__45__cpo4sizeE:
	.zero		1
	.type		_ZN30_INTERNAL_bfe74f73_4_k_cu_main6thrust24THRUST_300001_SM_1000_NS12placeholders2_3E,@object
	.size		_ZN30_INTERNAL_bfe74f73_4_k_cu_main6thrust24THRUST_300001_SM_1000_NS12placeholders2_3E,(_ZN30_INTERNAL_bfe74f73_4_k_cu_main4cuda3std3__45__cpo6cbeginE - _ZN30_INTERNAL_bfe74f73_4_k_cu_main6thrust24THRUST_300001_SM_1000_NS12placeholders2_3E)
_ZN30_INTERNAL_bfe74f73_4_k_cu_main6thrust24THRUST_300001_SM_1000_NS12placeholders2_3E:
	.zero		1
	.type		_ZN30_INTERNAL_bfe74f73_4_k_cu_main4cuda3std3__45__cpo6cbeginE,@object
	.size		_ZN30_INTERNAL_bfe74f73_4_k_cu_main4cuda3std3__45__cpo6cbeginE,(_ZN30_INTERNAL_bfe74f73_4_k_cu_main4cuda3std6ranges3__45__cpo6cbeginE - _ZN30_INTERNAL_bfe74f73_4_k_cu_main4cuda3std3__45__cpo6cbeginE)
_ZN30_INTERNAL_bfe74f73_4_k_cu_main4cuda3std3__45__cpo6cbeginE:
	.zero		1
	.type		_ZN30_INTERNAL_bfe74f73_4_k_cu_main4cuda3std6ranges3__45__cpo6cbeginE,@object
	.size		_ZN30_INTERNAL_bfe74f73_4_k_cu_main4cuda3std6ranges3__45__cpo6cbeginE,(_ZN30_INTERNAL_bfe74f73_4_k_cu_main6thrust24THRUST_300001_SM_1000_NS12placeholders2_7E - _ZN30_INTERNAL_bfe74f73_4_k_cu_main4cuda3std6ranges3__45__cpo6cbeginE)
_ZN30_INTERNAL_bfe74f73_4_k_cu_main4cuda3std6ranges3__45__cpo6cbeginE:
	.zero		1
	.type		_ZN30_INTERNAL_bfe74f73_4_k_cu_main6thrust24THRUST_300001_SM_1000_NS12placeholders2_7E,@object
	.size		_ZN30_INTERNAL_bfe74f73_4_k_cu_main6thrust24THRUST_300001_SM_1000_NS12placeholders2_7E,(_ZN30_INTERNAL_bfe74f73_4_k_cu_main4cuda3std3__45__cpo7crbeginE - _ZN30_INTERNAL_bfe74f73_4_k_cu_main6thrust24THRUST_300001_SM_1000_NS12placeholders2_7E)
_ZN30_INTERNAL_bfe74f73_4_k_cu_main6thrust24THRUST_300001_SM_1000_NS12placeholders2_7E:
	.zero		1
	.type		_ZN30_INTERNAL_bfe74f73_4_k_cu_main4cuda3std3__45__cpo7crbeginE,@object
	.size		_ZN30_INTERNAL_bfe74f73_4_k_cu_main4cuda3std3__45__cpo7crbeginE,(_ZN30_INTERNAL_bfe74f73_4_k_cu_main4cuda3std6ranges3__45__cpo4nextE - _ZN30_INTERNAL_bfe74f73_4_k_cu_main4cuda3std3__45__cpo7crbeginE)
_ZN30_INTERNAL_bfe74f73_4_k_cu_main4cuda3std3__45__cpo7crbeginE:
	.zero		1
	.type		_ZN30_INTERNAL_bfe74f73_4_k_cu_main4cuda3std6ranges3__45__cpo4nextE,@object
	.size		_ZN30_INTERNAL_bfe74f73_4_k_cu_main4cuda3std6ranges3__45__cpo4nextE,(_ZN30_INTERNAL_bfe74f73_4_k_cu_main4cuda3std6ranges3__45__cpo4swapE - _ZN30_INTERNAL_bfe74f73_4_k_cu_main4cuda3std6ranges3__45__cpo4nextE)
_ZN30_INTERNAL_bfe74f73_4_k_cu_main4cuda3std6ranges3__45__cpo4nextE:
	.zero		1
	.type		_ZN30_INTERNAL_bfe74f73_4_k_cu_main4cuda3std6ranges3__45__cpo4swapE,@object
	.size		_ZN30_INTERNAL_bfe74f73_4_k_cu_main4cuda3std6ranges3__45__cpo4swapE,(_ZN30_INTERNAL_bfe74f73_4_k_cu_main6thrust24THRUST_300001_SM_1000_NS8cuda_cub10par_nosyncE - _ZN30_INTERNAL_bfe74f73_4_k_cu_main4cuda3std6ranges3__45__cpo4swapE)
_ZN30_INTERNAL_bfe74f73_4_k_cu_main4cuda3std6ranges3__45__cpo4swapE:
	.zero		1
	.type		_ZN30_INTERNAL_bfe74f73_4_k_cu_main6thrust24THRUST_300001_SM_1000_NS8cuda_cub10par_nosyncE,@object
	.size		_ZN30_INTERNAL_bfe74f73_4_k_cu_main6thrust24THRUST_300001_SM_1000_NS8cuda_cub10par_nosyncE,(_ZN30_INTERNAL_bfe74f73_4_k_cu_main6thrust24THRUST_300001_SM_1000_NS12placeholders2_9E - _ZN30_INTERNAL_bfe74f73_4_k_cu_main6thrust24THRUST_300001_SM_1000_NS8cuda_cub10par_nosyncE)
_ZN30_INTERNAL_bfe74f73_4_k_cu_main6thrust24THRUST_300001_SM_1000_NS8cuda_cub10par_nosyncE:
	.zero		1
	.type		_ZN30_INTERNAL_bfe74f73_4_k_cu_main6thrust24THRUST_300001_SM_1000_NS12placeholders2_9E,@object
	.size		_ZN30_INTERNAL_bfe74f73_4_k_cu_main6thrust24THRUST_300001_SM_1000_NS12placeholders2_9E,(_ZN30_INTERNAL_bfe74f73_4_k_cu_main4cuda3std3__432_GLOBAL__N__bfe74f73_4_k_cu_main6ignoreE - _ZN30_INTERNAL_bfe74f73_4_k_cu_main6thrust24THRUST_300001_SM_1000_NS12placeholders2_9E)
_ZN30_INTERNAL_bfe74f73_4_k_cu_main6thrust24THRUST_300001_SM_1000_NS12placeholders2_9E:
	.zero		1
	.type		_ZN30_INTERNAL_bfe74f73_4_k_cu_main4cuda3std3__432_GLOBAL__N__bfe74f73_4_k_cu_main6ignoreE,@object
	.size		_ZN30_INTERNAL_bfe74f73_4_k_cu_main4cuda3std3__432_GLOBAL__N__bfe74f73_4_k_cu_main6ignoreE,(_ZN30_INTERNAL_bfe74f73_4_k_cu_main4cuda3std6ranges3__45__cpo4dataE - _ZN30_INTERNAL_bfe74f73_4_k_cu_main4cuda3std3__432_GLOBAL__N__bfe74f73_4_k_cu_main6ignoreE)
_ZN30_INTERNAL_bfe74f73_4_k_cu_main4cuda3std3__432_GLOBAL__N__bfe74f73_4_k_cu_main6ignoreE:
	.zero		1
	.type		_ZN30_INTERNAL_bfe74f73_4_k_cu_main4cuda3std6ranges3__45__cpo4dataE,@object
	.size		_ZN30_INTERNAL_bfe74f73_4_k_cu_main4cuda3std6ranges3__45__cpo4dataE,(_ZN30_INTERNAL_bfe74f73_4_k_cu_main6thrust24THRUST_300001_SM_1000_NS12placeholders2_1E - _ZN30_INTERNAL_bfe74f73_4_k_cu_main4cuda3std6ranges3__45__cpo4dataE)
_ZN30_INTERNAL_bfe74f73_4_k_cu_main4cuda3std6ranges3__45__cpo4dataE:
	.zero		1
	.type		_ZN30_INTERNAL_bfe74f73_4_k_cu_main6thrust24THRUST_300001_SM_1000_NS12placeholders2_1E,@object
	.size		_ZN30_INTERNAL_bfe74f73_4_k_cu_main6thrust24THRUST_300001_SM_1000_NS12placeholders2_1E,(_ZN30_INTERNAL_bfe74f73_4_k_cu_main4cuda3std3__45__cpo5beginE - _ZN30_INTERNAL_bfe74f73_4_k_cu_main6thrust24THRUST_300001_SM_1000_NS12placeholders2_1E)
_ZN30_INTERNAL_bfe74f73_4_k_cu_main6thrust24THRUST_300001_SM_1000_NS12placeholders2_1E:
	.zero		1
	.type		_ZN30_INTERNAL_bfe74f73_4_k_cu_main4cuda3std3__45__cpo5beginE,@object
	.size		_ZN30_INTERNAL_bfe74f73_4_k_cu_main4cuda3std3__45__cpo5beginE,(_ZN30_INTERNAL_bfe74f73_4_k_cu_main4cuda3std6ranges3__45__cpo5beginE - _ZN30_INTERNAL_bfe74f73_4_k_cu_main4cuda3std3__45__cpo5beginE)
_ZN30_INTERNAL_bfe74f73_4_k_cu_main4cuda3std3__45__cpo5beginE:
	.zero		1
	.type		_ZN30_INTERNAL_bfe74f73_4_k_cu_main4cuda3std6ranges3__45__cpo5beginE,@object
	.size		_ZN30_INTERNAL_bfe74f73_4_k_cu_main4cuda3std6ranges3__45__cpo5beginE,(_ZN30_INTERNAL_bfe74f73_4_k_cu_main6thrust24THRUST_300001_SM_1000_NS12placeholders2_5E - _ZN30_INTERNAL_bfe74f73_4_k_cu_main4cuda3std6ranges3__45__cpo5beginE)
_ZN30_INTERNAL_bfe74f73_4_k_cu_main4cuda3std6ranges3__45__cpo5beginE:
	.zero		1
	.type		_ZN30_INTERNAL_bfe74f73_4_k_cu_main6thrust24THRUST_300001_SM_1000_NS12placeholders2_5E,@object
	.size		_ZN30_INTERNAL_bfe74f73_4_k_cu_main6thrust24THRUST_300001_SM_1000_NS12placeholders2_5E,(_ZN30_INTERNAL_bfe74f73_4_k_cu_main4cuda3std3__45__cpo6rbeginE - _ZN30_INTERNAL_bfe74f73_4_k_cu_main6thrust24THRUST_300001_SM_1000_NS12placeholders2_5E)
_ZN30_INTERNAL_bfe74f73_4_k_cu_main6thrust24THRUST_300001_SM_1000_NS12placeholders2_5E:
	.zero		1
	.type		_ZN30_INTERNAL_bfe74f73_4_k_cu_main4cuda3std3__45__cpo6rbeginE,@object
	.size		_ZN30_INTERNAL_bfe74f73_4_k_cu_main4cuda3std3__45__cpo6rbeginE,(_ZN30_INTERNAL_bfe74f73_4_k_cu_main4cuda3std6ranges3__45__cpo7advanceE - _ZN30_INTERNAL_bfe74f73_4_k_cu_main4cuda3std3__45__cpo6rbeginE)
_ZN30_INTERNAL_bfe74f73_4_k_cu_main4cuda3std3__45__cpo6rbeginE:
	.zero		1
	.type		_ZN30_INTERNAL_bfe74f73_4_k_cu_main4cuda3std6ranges3__45__cpo7advanceE,@object
	.size		_ZN30_INTERNAL_bfe74f73_4_k_cu_main4cuda3std6ranges3__45__cpo7advanceE,(_ZN30_INTERNAL_bfe74f73_4_k_cu_main4cuda3std3__47nulloptE - _ZN30_INTERNAL_bfe74f73_4_k_cu_main4cuda3std6ranges3__45__cpo7advanceE)
_ZN30_INTERNAL_bfe74f73_4_k_cu_main4cuda3std6ranges3__45__cpo7advanceE:
	.zero		1
	.type		_ZN30_INTERNAL_bfe74f73_4_k_cu_main4cuda3std3__47nulloptE,@object
	.size		_ZN30_INTERNAL_bfe74f73_4_k_cu_main4cuda3std3__47nulloptE,(_ZN30_INTERNAL_bfe74f73_4_k_cu_main4cuda3std6ranges3__45__cpo8distanceE - _ZN30_INTERNAL_bfe74f73_4_k_cu_main4cuda3std3__47nulloptE)
_ZN30_INTERNAL_bfe74f73_4_k_cu_main4cuda3std3__47nulloptE:
	.zero		1
	.type		_ZN30_INTERNAL_bfe74f73_4_k_cu_main4cuda3std6ranges3__45__cpo8distanceE,@object
	.size		_ZN30_INTERNAL_bfe74f73_4_k_cu_main4cuda3std6ranges3__45__cpo8distanceE,(_ZN30_INTERNAL_bfe74f73_4_k_cu_main6thrust24THRUST_300001_SM_1000_NS12placeholders3_10E - _ZN30_INTERNAL_bfe74f73_4_k_cu_main4cuda3std6ranges3__45__cpo8distanceE)
_ZN30_INTERNAL_bfe74f73_4_k_cu_main4cuda3std6ranges3__45__cpo8distanceE:
	.zero		1
	.type		_ZN30_INTERNAL_bfe74f73_4_k_cu_main6thrust24THRUST_300001_SM_1000_NS12placeholders3_10E,@object
	.size		_ZN30_INTERNAL_bfe74f73_4_k_cu_main6thrust24THRUST_300001_SM_1000_NS12placeholders3_10E,(_ZN30_INTERNAL_bfe74f73_4_k_cu_main4cuda3std3__419piecewise_constructE - _ZN30_INTERNAL_bfe74f73_4_k_cu_main6thrust24THRUST_300001_SM_1000_NS12placeholders3_10E)
_ZN30_INTERNAL_bfe74f73_4_k_cu_main6thrust24THRUST_300001_SM_1000_NS12placeholders3_10E:
	.zero		1
	.type		_ZN30_INTERNAL_bfe74f73_4_k_cu_main4cuda3std3__419piecewise_constructE,@object
	.size		_ZN30_INTERNAL_bfe74f73_4_k_cu_main4cuda3std3__419piecewise_constructE,(_ZN30_INTERNAL_bfe74f73_4_k_cu_main4cuda3std6ranges3__45__cpo5cdataE - _ZN30_INTERNAL_bfe74f73_4_k_cu_main4cuda3std3__419piecewise_constructE)
_ZN30_INTERNAL_bfe74f73_4_k_cu_main4cuda3std3__419piecewise_constructE:
	.zero		1
	.type		_ZN30_INTERNAL_bfe74f73_4_k_cu_main4cuda3std6ranges3__45__cpo5cdataE,@object
	.size		_ZN30_INTERNAL_bfe74f73_4_k_cu_main4cuda3std6ranges3__45__cpo5cdataE,(_ZN30_INTERNAL_bfe74f73_4_k_cu_main6thrust24THRUST_300001_SM_1000_NS12placeholders2_2E - _ZN30_INTERNAL_bfe74f73_4_k_cu_main4cuda3std6ranges3__45__cpo5cdataE)
_ZN30_INTERNAL_bfe74f73_4_k_cu_main4cuda3std6ranges3__45__cpo5cdataE:
	.zero		1
	.type		_ZN30_INTERNAL_bfe74f73_4_k_cu_main6thrust24THRUST_300001_SM_1000_NS12placeholders2_2E,@object
	.size		_ZN30_INTERNAL_bfe74f73_4_k_cu_main6thrust24THRUST_300001_SM_1000_NS12placeholders2_2E,(_ZN30_INTERNAL_bfe74f73_4_k_cu_main4cuda3std3__45__cpo3endE - _ZN30_INTERNAL_bfe74f73_4_k_cu_main6thrust24THRUST_300001_SM_1000_NS12placeholders2_2E)
_ZN30_INTERNAL_bfe74f73_4_k_cu_main6thrust24THRUST_300001_SM_1000_NS12placeholders2_2E:
	.zero		1
	.type		_ZN30_INTERNAL_bfe74f73_4_k_cu_main4cuda3std3__45__cpo3endE,@object
	.size		_ZN30_INTERNAL_bfe74f73_4_k_cu_main4cuda3std3__45__cpo3endE,(_ZN30_INTERNAL_bfe74f73_4_k_cu_main4cuda3std6ranges3__45__cpo3endE - _ZN30_INTERNAL_bfe74f73_4_k_cu_main4cuda3std3__45__cpo3endE)
_ZN30_INTERNAL_bfe74f73_4_k_cu_main4cuda3std3__45__cpo3endE:
	.zero		1
	.type		_ZN30_INTERNAL_bfe74f73_4_k_cu_main4cuda3std6ranges3__45__cpo3endE,@object
	.size		_ZN30_INTERNAL_bfe74f73_4_k_cu_main4cuda3std6ranges3__45__cpo3endE,(_ZN30_INTERNAL_bfe74f73_4_k_cu_main6thrust24THRUST_300001_SM_1000_NS12placeholders2_6E - _ZN30_INTERNAL_bfe74f73_4_k_cu_main4cuda3std6ranges3__45__cpo3endE)
_ZN30_INTERNAL_bfe74f73_4_k_cu_main4cuda3std6ranges3__45__cpo3endE:
	.zero		1
	.type		_ZN30_INTERNAL_bfe74f73_4_k_cu_main6thrust24THRUST_300001_SM_1000_NS12placeholders2_6E,@object
	.size		_ZN30_INTERNAL_bfe74f73_4_k_cu_main6thrust24THRUST_300001_SM_1000_NS12placeholders2_6E,(_ZN30_INTERNAL_bfe74f73_4_k_cu_main4cuda3std3__45__cpo4rendE - _ZN30_INTERNAL_bfe74f73_4_k_cu_main6thrust24THRUST_300001_SM_1000_NS12placeholders2_6E)
_ZN30_INTERNAL_bfe74f73_4_k_cu_main6thrust24THRUST_300001_SM_1000_NS12placeholders2_6E:
	.zero		1
	.type		_ZN30_INTERNAL_bfe74f73_4_k_cu_main4cuda3std3__45__cpo4rendE,@object
	.size		_ZN30_INTERNAL_bfe74f73_4_k_cu_main4cuda3std3__45__cpo4rendE,(_ZN30_INTERNAL_bfe74f73_4_k_cu_main4cuda3std6ranges3__45__cpo9iter_swapE - _ZN30_INTERNAL_bfe74f73_4_k_cu_main4cuda3std3__45__cpo4rendE)
_ZN30_INTERNAL_bfe74f73_4_k_cu_main4cuda3std3__45__cpo4rendE:
	.zero		1
	.type		_ZN30_INTERNAL_bfe74f73_4_k_cu_main4cuda3std6ranges3__45__cpo9iter_swapE,@object
	.size		_ZN30_INTERNAL_bfe74f73_4_k_cu_main4cuda3std6ranges3__45__cpo9iter_swapE,(_ZN30_INTERNAL_bfe74f73_4_k_cu_main4cuda3std3__48unexpectE - _ZN30_INTERNAL_bfe74f73_4_k_cu_main4cuda3std6ranges3__45__cpo9iter_swapE)
_ZN30_INTERNAL_bfe74f73_4_k_cu_main4cuda3std6ranges3__45__cpo9iter_swapE:
	.zero		1
	.type		_ZN30_INTERNAL_bfe74f73_4_k_cu_main4cuda3std3__48unexpectE,@object
	.size		_ZN30_INTERNAL_bfe74f73_4_k_cu_main4cuda3std3__48unexpectE,(_ZN30_INTERNAL_bfe74f73_4_k_cu_main6thrust24THRUST_300001_SM_1000_NS8cuda_cub3parE - _ZN30_INTERNAL_bfe74f73_4_k_cu_main4cuda3std3__48unexpectE)
_ZN30_INTERNAL_bfe74f73_4_k_cu_main4cuda3std3__48unexpectE:
	.zero		1
	.type		_ZN30_INTERNAL_bfe74f73_4_k_cu_main6thrust24THRUST_300001_SM_1000_NS8cuda_cub3parE,@object
	.size		_ZN30_INTERNAL_bfe74f73_4_k_cu_main6thrust24THRUST_300001_SM_1000_NS8cuda_cub3parE,(_ZN30_INTERNAL_bfe74f73_4_k_cu_main6thrust24THRUST_300001_SM_1000_NS12placeholders2_4E - _ZN30_INTERNAL_bfe74f73_4_k_cu_main6thrust24THRUST_300001_SM_1000_NS8cuda_cub3parE)
_ZN30_INTERNAL_bfe74f73_4_k_cu_main6thrust24THRUST_300001_SM_1000_NS8cuda_cub3parE:
	.zero		1
	.type		_ZN30_INTERNAL_bfe74f73_4_k_cu_main6thrust24THRUST_300001_SM_1000_NS12placeholders2_4E,@object
	.size		_ZN30_INTERNAL_bfe74f73_4_k_cu_main6thrust24THRUST_300001_SM_1000_NS12placeholders2_4E,(_ZN30_INTERNAL_bfe74f73_4_k_cu_main4cuda3std3__45__cpo4cendE - _ZN30_INTERNAL_bfe74f73_4_k_cu_main6thrust24THRUST_300001_SM_1000_NS12placeholders2_4E)
_ZN30_INTERNAL_bfe74f73_4_k_cu_main6thrust24THRUST_300001_SM_1000_NS12placeholders2_4E:
	.zero		1
	.type		_ZN30_INTERNAL_bfe74f73_4_k_cu_main4cuda3std3__45__cpo4cendE,@object
	.size		_ZN30_INTERNAL_bfe74f73_4_k_cu_main4cuda3std3__45__cpo4cendE,(_ZN30_INTERNAL_bfe74f73_4_k_cu_main4cuda3std6ranges3__45__cpo4cendE - _ZN30_INTERNAL_bfe74f73_4_k_cu_main4cuda3std3__45__cpo4cendE)
_ZN30_INTERNAL_bfe74f73_4_k_cu_main4cuda3std3__45__cpo4cendE:
	.zero		1
	.type		_ZN30_INTERNAL_bfe74f73_4_k_cu_main4cuda3std6ranges3__45__cpo4cendE,@object
	.size		_ZN30_INTERNAL_bfe74f73_4_k_cu_main4cuda3std6ranges3__45__cpo4cendE,(_ZN30_INTERNAL_bfe74f73_4_k_cu_main4cuda3std3__420unreachable_sentinelE - _ZN30_INTERNAL_bfe74f73_4_k_cu_main4cuda3std6ranges3__45__cpo4cendE)
_ZN30_INTERNAL_bfe74f73_4_k_cu_main4cuda3std6ranges3__45__cpo4cendE:
	.zero		1
	.type		_ZN30_INTERNAL_bfe74f73_4_k_cu_main4cuda3std3__420unreachable_sentinelE,@object
	.size		_ZN30_INTERNAL_bfe74f73_4_k_cu_main4cuda3std3__420unreachable_sentinelE,(_ZN30_INTERNAL_bfe74f73_4_k_cu_main4cuda3std6ranges3__45__cpo5ssizeE - _ZN30_INTERNAL_bfe74f73_4_k_cu_main4cuda3std3__420unreachable_sentinelE)
_ZN30_INTERNAL_bfe74f73_4_k_cu_main4cuda3std3__420unreachable_sentinelE:
	.zero		1
	.type		_ZN30_INTERNAL_bfe74f73_4_k_cu_main4cuda3std6ranges3__45__cpo5ssizeE,@object
	.size		_ZN30_INTERNAL_bfe74f73_4_k_cu_main4cuda3std6ranges3__45__cpo5ssizeE,(_ZN30_INTERNAL_bfe74f73_4_k_cu_main6thrust24THRUST_300001_SM_1000_NS12placeholders2_8E - _ZN30_INTERNAL_bfe74f73_4_k_cu_main4cuda3std6ranges3__45__cpo5ssizeE)
_ZN30_INTERNAL_bfe74f73_4_k_cu_main4cuda3std6ranges3__45__cpo5ssizeE:
	.zero		1
	.type		_ZN30_INTERNAL_bfe74f73_4_k_cu_main6thrust24THRUST_300001_SM_1000_NS12placeholders2_8E,@object
	.size		_ZN30_INTERNAL_bfe74f73_4_k_cu_main6thrust24THRUST_300001_SM_1000_NS12placeholders2_8E,(_ZN30_INTERNAL_bfe74f73_4_k_cu_main4cuda3std3__45__cpo5crendE - _ZN30_INTERNAL_bfe74f73_4_k_cu_main6thrust24THRUST_300001_SM_1000_NS12placeholders2_8E)
_ZN30_INTERNAL_bfe74f73_4_k_cu_main6thrust24THRUST_300001_SM_1000_NS12placeholders2_8E:
	.zero		1
	.type		_ZN30_INTERNAL_bfe74f73_4_k_cu_main4cuda3std3__45__cpo5crendE,@object
	.size		_ZN30_INTERNAL_bfe74f73_4_k_cu_main4cuda3std3__45__cpo5crendE,(_ZN30_INTERNAL_bfe74f73_4_k_cu_main4cuda3std6ranges3__45__cpo4prevE - _ZN30_INTERNAL_bfe74f73_4_k_cu_main4cuda3std3__45__cpo5crendE)
_ZN30_INTERNAL_bfe74f73_4_k_cu_main4cuda3std3__45__cpo5crendE:
	.zero		1
	.type		_ZN30_INTERNAL_bfe74f73_4_k_cu_main4cuda3std6ranges3__45__cpo4prevE,@object
	.size		_ZN30_INTERNAL_bfe74f73_4_k_cu_main4cuda3std6ranges3__45__cpo4prevE,(_ZN30_INTERNAL_bfe74f73_4_k_cu_main4cuda3std6ranges3__45__cpo9iter_moveE - _ZN30_INTERNAL_bfe74f73_4_k_cu_main4cuda3std6ranges3__45__cpo4prevE)
_ZN30_INTERNAL_bfe74f73_4_k_cu_main4cuda3std6ranges3__45__cpo4prevE:
	.zero		1
	.type		_ZN30_INTERNAL_bfe74f73_4_k_cu_main4cuda3std6ranges3__45__cpo9iter_moveE,@object
	.size		_ZN30_INTERNAL_bfe74f73_4_k_cu_main4cuda3std6ranges3__45__cpo9iter_moveE,(_ZN30_INTERNAL_bfe74f73_4_k_cu_main6thrust24THRUST_300001_SM_1000_NS6system6detail10sequential3seqE - _ZN30_INTERNAL_bfe74f73_4_k_cu_main4cuda3std6ranges3__45__cpo9iter_moveE)
_ZN30_INTERNAL_bfe74f73_4_k_cu_main4cuda3std6ranges3__45__cpo9iter_moveE:
	.zero		1
	.type		_ZN30_INTERNAL_bfe74f73_4_k_cu_main6thrust24THRUST_300001_SM_1000_NS6system6detail10sequential3seqE,@object
	.size		_ZN30_INTERNAL_bfe74f73_4_k_cu_main6thrust24THRUST_300001_SM_1000_NS6system6detail10sequential3seqE,(.L_31 - _ZN30_INTERNAL_bfe74f73_4_k_cu_main6thrust24THRUST_300001_SM_1000_NS6system6detail10sequential3seqE)
_ZN30_INTERNAL_bfe74f73_4_k_cu_main6thrust24THRUST_300001_SM_1000_NS6system6detail10sequential3seqE:
	.zero		1
.L_31:


//--------------------- .nv.constant0._ZN3cub18CUB_300001_SM_10006detail8for_each13static_kernelINS2_12policy_hub_t12policy_500_tElNS2_12op_wrapper_tIl17arbitrary_functorN6thrust24THRUST_300001_SM_1000_NS12zip_iteratorIN4cuda3std3__45tupleIJNS9_6detail15normal_iteratorINS9_10device_ptrIfEEEESJ_SJ_SJ_EEEEEEEEEvT0_T1_ --------------------------
	.section	.nv.constant0._ZN3cub18CUB_300001_SM_10006detail8for_each13static_kernelINS2_12policy_hub_t12policy_500_tElNS2_12op_wrapper_tIl17arbitrary_functorN6thrust24THRUST_300001_SM_1000_NS12zip_iteratorIN4cuda3std3__45tupleIJNS9_6detail15normal_iteratorINS9_10device_ptrIfEEEESJ_SJ_SJ_EEEEEEEEEvT0_T1_,"a",@progbits
	.sectionflags	@""
	.align	4
.nv.constant0._ZN3cub18CUB_300001_SM_10006detail8for_each13static_kernelINS2_12policy_hub_t12policy_500_tElNS2_12op_wrapper_tIl17arbitrary_functorN6thrust24THRUST_300001_SM_1000_NS12zip_iteratorIN4cuda3std3__45tupleIJNS9_6detail15normal_iteratorINS9_10device_ptrIfEEEESJ_SJ_SJ_EEEEEEEEEvT0_T1_:
	.zero		944


//--------------------- .nv.constant0._ZN3cub18CUB_300001_SM_10006detail8for_each13static_kernelINS2_12policy_hub_t12policy_500_tEmN6thrust24THRUST_300001_SM_1000_NS8cuda_cub20__uninitialized_fill7functorINS7_10device_ptrIfEEfEEEEvT0_T1_ --------------------------
	.section	.nv.constant0._ZN3cub18CUB_300001_SM_10006detail8for_each13static_kernelINS2_12policy_hub_t12policy_500_tEmN6thrust24THRUST_300001_SM_1000_NS8cuda_cub20__uninitialized_fill7functorINS7_10device_ptrIfEEfEEEEvT0_T1_,"a",@progbits
	.sectionflags	@""
	.align	4
.nv.constant0._ZN3cub18CUB_300001_SM_10006detail8for_each13static_kernelINS2_12policy_hub_t12policy_500_tEmN6thrust24THRUST_300001_SM_1000_NS8cuda_cub20__uninitialized_fill7functorINS7_10device_ptrIfEEfEEEEvT0_T1_:
	.zero		920


//--------------------- .nv.constant0._ZN3cub18CUB_300001_SM_10006detail11EmptyKernelIvEEvv --------------------------
	.section	.nv.constant0._ZN3cub18CUB_300001_SM_10006detail11EmptyKernelIvEEvv,"a",@progbits
	.sectionflags	@""
	.align	4
.nv.constant0._ZN3cub18CUB_300001_SM_10006detail11EmptyKernelIvEEvv:
	.zero		896


//--------------------- SYMBOLS --------------------------

	.type		.nv.reservedSmem.offset0,@object
	.size		.nv.reservedSmem.offset0,0x4
